//
// Generated by NVIDIA NVVM Compiler
//
// Compiler Build ID: CL-36424714
// Cuda compilation tools, release 13.0, V13.0.88
// Based on NVVM 20.0.0
//

.version 9.0
.target sm_100
.address_size 64

	// .globl	_Z7initRNGP17curandStateXORWOWj
.extern .func  (.param .b32 func_retval0) vprintf
(
	.param .b64 vprintf_param_0,
	.param .b64 vprintf_param_1
)
;
.global .align 4 .b8 precalc_xorwow_matrix[102400];
.global .align 4 .b8 precalc_xorwow_offset_matrix[102400];
.global .align 4 .b8 mrg32k3aM1[2304];
.global .align 4 .b8 mrg32k3aM2[2304];
.global .align 4 .b8 mrg32k3aM1SubSeq[2016];
.global .align 4 .b8 mrg32k3aM2SubSeq[2016];
.global .align 4 .b8 mrg32k3aM1Seq[2304];
.global .align 4 .b8 mrg32k3aM2Seq[2304];
.const .align 8 .b8 __cr_lgamma_table[72];
.global .align 1 .b8 $str[2] = {32};
.global .align 1 .b8 $str$1[4] = {226, 150, 136};
.global .align 1 .b8 $str$2[2] = {10};
.global .align 1 .b8 $str$3[22] = {112, 58, 32, 37, 102, 44, 32, 117, 110, 105, 116, 114, 97, 110, 100, 58, 32, 37, 102, 32, 10};
.global .align 1 .b8 $str$4[11] = {32, 116, 105, 109, 101, 32, 37, 105, 32, 10};

.visible .entry _Z7initRNGP17curandStateXORWOWj(
	.param .u64 .ptr .align 1 _Z7initRNGP17curandStateXORWOWj_param_0,
	.param .u32 _Z7initRNGP17curandStateXORWOWj_param_1
)
{
	.reg .pred 	%p<24>;
	.reg .b32 	%r<409>;
	.reg .b64 	%rd<18>;

	ld.param.u64 	%rd8, [_Z7initRNGP17curandStateXORWOWj_param_0];
	ld.param.u32 	%r182, [_Z7initRNGP17curandStateXORWOWj_param_1];
	cvta.to.global.u64 	%rd9, %rd8;
	mov.u32 	%r183, %ctaid.x;
	mov.u32 	%r184, %ntid.x;
	mov.u32 	%r185, %tid.x;
	mad.lo.s32 	%r186, %r183, %r184, %r185;
	cvt.u64.u32 	%rd17, %r186;
	mul.wide.u32 	%rd10, %r186, 48;
	add.s64 	%rd2, %rd9, %rd10;
	xor.b32  	%r187, %r182, -1429050551;
	mul.lo.s32 	%r188, %r187, 1099087573;
	add.s32 	%r189, %r188, -638133224;
	add.s32 	%r190, %r188, 123456789;
	st.global.v2.u32 	[%rd2], {%r189, %r190};
	xor.b32  	%r191, %r188, 362436069;
	mov.b32 	%r192, -123459836;
	st.global.v2.u32 	[%rd2+8], {%r191, %r192};
	add.s32 	%r193, %r188, 5783321;
	mov.b32 	%r194, -589760388;
	st.global.v2.u32 	[%rd2+16], {%r194, %r193};
	setp.eq.s32 	%p1, %r186, 0;
	@%p1 bra 	$L__BB0_42;
	mov.b32 	%r315, 0;
	mov.u64 	%rd12, precalc_xorwow_matrix;
$L__BB0_2:
	and.b64  	%rd4, %rd17, 3;
	setp.eq.s64 	%p2, %rd4, 0;
	@%p2 bra 	$L__BB0_41;
	mul.wide.u32 	%rd11, %r315, 3200;
	add.s64 	%rd5, %rd12, %rd11;
	cvt.u32.u64 	%r2, %rd4;
	mov.b32 	%r316, 0;
$L__BB0_4:
	mov.b32 	%r329, 0;
	mov.u32 	%r330, %r329;
	mov.u32 	%r331, %r329;
	mov.u32 	%r332, %r329;
	mov.u32 	%r333, %r329;
	mov.u32 	%r322, %r329;
$L__BB0_5:
	mul.wide.u32 	%rd13, %r322, 4;
	add.s64 	%rd14, %rd2, %rd13;
	ld.global.u32 	%r10, [%rd14+4];
	shl.b32 	%r11, %r322, 5;
	mov.b32 	%r328, 0;
$L__BB0_6:
	.pragma "nounroll";
	shr.u32 	%r199, %r10, %r328;
	and.b32  	%r200, %r199, 1;
	setp.eq.b32 	%p3, %r200, 1;
	not.pred 	%p4, %p3;
	add.s32 	%r201, %r11, %r328;
	mul.lo.s32 	%r202, %r201, 5;
	mul.wide.u32 	%rd15, %r202, 4;
	add.s64 	%rd6, %rd5, %rd15;
	@%p4 bra 	$L__BB0_8;
	ld.global.u32 	%r203, [%rd6];
	xor.b32  	%r333, %r333, %r203;
	ld.global.u32 	%r204, [%rd6+4];
	xor.b32  	%r332, %r332, %r204;
	ld.global.u32 	%r205, [%rd6+8];
	xor.b32  	%r331, %r331, %r205;
	ld.global.u32 	%r206, [%rd6+12];
	xor.b32  	%r330, %r330, %r206;
	ld.global.u32 	%r207, [%rd6+16];
	xor.b32  	%r329, %r329, %r207;
$L__BB0_8:
	and.b32  	%r209, %r199, 2;
	setp.eq.s32 	%p5, %r209, 0;
	@%p5 bra 	$L__BB0_10;
	ld.global.u32 	%r210, [%rd6+20];
	xor.b32  	%r333, %r333, %r210;
	ld.global.u32 	%r211, [%rd6+24];
	xor.b32  	%r332, %r332, %r211;
	ld.global.u32 	%r212, [%rd6+28];
	xor.b32  	%r331, %r331, %r212;
	ld.global.u32 	%r213, [%rd6+32];
	xor.b32  	%r330, %r330, %r213;
	ld.global.u32 	%r214, [%rd6+36];
	xor.b32  	%r329, %r329, %r214;
$L__BB0_10:
	and.b32  	%r216, %r199, 4;
	setp.eq.s32 	%p6, %r216, 0;
	@%p6 bra 	$L__BB0_12;
	ld.global.u32 	%r217, [%rd6+40];
	xor.b32  	%r333, %r333, %r217;
	ld.global.u32 	%r218, [%rd6+44];
	xor.b32  	%r332, %r332, %r218;
	ld.global.u32 	%r219, [%rd6+48];
	xor.b32  	%r331, %r331, %r219;
	ld.global.u32 	%r220, [%rd6+52];
	xor.b32  	%r330, %r330, %r220;
	ld.global.u32 	%r221, [%rd6+56];
	xor.b32  	%r329, %r329, %r221;
$L__BB0_12:
	and.b32  	%r223, %r199, 8;
	setp.eq.s32 	%p7, %r223, 0;
	@%p7 bra 	$L__BB0_14;
	ld.global.u32 	%r224, [%rd6+60];
	xor.b32  	%r333, %r333, %r224;
	ld.global.u32 	%r225, [%rd6+64];
	xor.b32  	%r332, %r332, %r225;
	ld.global.u32 	%r226, [%rd6+68];
	xor.b32  	%r331, %r331, %r226;
	ld.global.u32 	%r227, [%rd6+72];
	xor.b32  	%r330, %r330, %r227;
	ld.global.u32 	%r228, [%rd6+76];
	xor.b32  	%r329, %r329, %r228;
$L__BB0_14:
	and.b32  	%r230, %r199, 16;
	setp.eq.s32 	%p8, %r230, 0;
	@%p8 bra 	$L__BB0_16;
	ld.global.u32 	%r231, [%rd6+80];
	xor.b32  	%r333, %r333, %r231;
	ld.global.u32 	%r232, [%rd6+84];
	xor.b32  	%r332, %r332, %r232;
	ld.global.u32 	%r233, [%rd6+88];
	xor.b32  	%r331, %r331, %r233;
	ld.global.u32 	%r234, [%rd6+92];
	xor.b32  	%r330, %r330, %r234;
	ld.global.u32 	%r235, [%rd6+96];
	xor.b32  	%r329, %r329, %r235;
$L__BB0_16:
	and.b32  	%r237, %r199, 32;
	setp.eq.s32 	%p9, %r237, 0;
	@%p9 bra 	$L__BB0_18;
	ld.global.u32 	%r238, [%rd6+100];
	xor.b32  	%r333, %r333, %r238;
	ld.global.u32 	%r239, [%rd6+104];
	xor.b32  	%r332, %r332, %r239;
	ld.global.u32 	%r240, [%rd6+108];
	xor.b32  	%r331, %r331, %r240;
	ld.global.u32 	%r241, [%rd6+112];
	xor.b32  	%r330, %r330, %r241;
	ld.global.u32 	%r242, [%rd6+116];
	xor.b32  	%r329, %r329, %r242;
$L__BB0_18:
	and.b32  	%r244, %r199, 64;
	setp.eq.s32 	%p10, %r244, 0;
	@%p10 bra 	$L__BB0_20;
	ld.global.u32 	%r245, [%rd6+120];
	xor.b32  	%r333, %r333, %r245;
	ld.global.u32 	%r246, [%rd6+124];
	xor.b32  	%r332, %r332, %r246;
	ld.global.u32 	%r247, [%rd6+128];
	xor.b32  	%r331, %r331, %r247;
	ld.global.u32 	%r248, [%rd6+132];
	xor.b32  	%r330, %r330, %r248;
	ld.global.u32 	%r249, [%rd6+136];
	xor.b32  	%r329, %r329, %r249;
$L__BB0_20:
	and.b32  	%r251, %r199, 128;
	setp.eq.s32 	%p11, %r251, 0;
	@%p11 bra 	$L__BB0_22;
	ld.global.u32 	%r252, [%rd6+140];
	xor.b32  	%r333, %r333, %r252;
	ld.global.u32 	%r253, [%rd6+144];
	xor.b32  	%r332, %r332, %r253;
	ld.global.u32 	%r254, [%rd6+148];
	xor.b32  	%r331, %r331, %r254;
	ld.global.u32 	%r255, [%rd6+152];
	xor.b32  	%r330, %r330, %r255;
	ld.global.u32 	%r256, [%rd6+156];
	xor.b32  	%r329, %r329, %r256;
$L__BB0_22:
	and.b32  	%r258, %r199, 256;
	setp.eq.s32 	%p12, %r258, 0;
	@%p12 bra 	$L__BB0_24;
	ld.global.u32 	%r259, [%rd6+160];
	xor.b32  	%r333, %r333, %r259;
	ld.global.u32 	%r260, [%rd6+164];
	xor.b32  	%r332, %r332, %r260;
	ld.global.u32 	%r261, [%rd6+168];
	xor.b32  	%r331, %r331, %r261;
	ld.global.u32 	%r262, [%rd6+172];
	xor.b32  	%r330, %r330, %r262;
	ld.global.u32 	%r263, [%rd6+176];
	xor.b32  	%r329, %r329, %r263;
$L__BB0_24:
	and.b32  	%r265, %r199, 512;
	setp.eq.s32 	%p13, %r265, 0;
	@%p13 bra 	$L__BB0_26;
	ld.global.u32 	%r266, [%rd6+180];
	xor.b32  	%r333, %r333, %r266;
	ld.global.u32 	%r267, [%rd6+184];
	xor.b32  	%r332, %r332, %r267;
	ld.global.u32 	%r268, [%rd6+188];
	xor.b32  	%r331, %r331, %r268;
	ld.global.u32 	%r269, [%rd6+192];
	xor.b32  	%r330, %r330, %r269;
	ld.global.u32 	%r270, [%rd6+196];
	xor.b32  	%r329, %r329, %r270;
$L__BB0_26:
	and.b32  	%r272, %r199, 1024;
	setp.eq.s32 	%p14, %r272, 0;
	@%p14 bra 	$L__BB0_28;
	ld.global.u32 	%r273, [%rd6+200];
	xor.b32  	%r333, %r333, %r273;
	ld.global.u32 	%r274, [%rd6+204];
	xor.b32  	%r332, %r332, %r274;
	ld.global.u32 	%r275, [%rd6+208];
	xor.b32  	%r331, %r331, %r275;
	ld.global.u32 	%r276, [%rd6+212];
	xor.b32  	%r330, %r330, %r276;
	ld.global.u32 	%r277, [%rd6+216];
	xor.b32  	%r329, %r329, %r277;
$L__BB0_28:
	and.b32  	%r279, %r199, 2048;
	setp.eq.s32 	%p15, %r279, 0;
	@%p15 bra 	$L__BB0_30;
	ld.global.u32 	%r280, [%rd6+220];
	xor.b32  	%r333, %r333, %r280;
	ld.global.u32 	%r281, [%rd6+224];
	xor.b32  	%r332, %r332, %r281;
	ld.global.u32 	%r282, [%rd6+228];
	xor.b32  	%r331, %r331, %r282;
	ld.global.u32 	%r283, [%rd6+232];
	xor.b32  	%r330, %r330, %r283;
	ld.global.u32 	%r284, [%rd6+236];
	xor.b32  	%r329, %r329, %r284;
$L__BB0_30:
	and.b32  	%r286, %r199, 4096;
	setp.eq.s32 	%p16, %r286, 0;
	@%p16 bra 	$L__BB0_32;
	ld.global.u32 	%r287, [%rd6+240];
	xor.b32  	%r333, %r333, %r287;
	ld.global.u32 	%r288, [%rd6+244];
	xor.b32  	%r332, %r332, %r288;
	ld.global.u32 	%r289, [%rd6+248];
	xor.b32  	%r331, %r331, %r289;
	ld.global.u32 	%r290, [%rd6+252];
	xor.b32  	%r330, %r330, %r290;
	ld.global.u32 	%r291, [%rd6+256];
	xor.b32  	%r329, %r329, %r291;
$L__BB0_32:
	and.b32  	%r293, %r199, 8192;
	setp.eq.s32 	%p17, %r293, 0;
	@%p17 bra 	$L__BB0_34;
	ld.global.u32 	%r294, [%rd6+260];
	xor.b32  	%r333, %r333, %r294;
	ld.global.u32 	%r295, [%rd6+264];
	xor.b32  	%r332, %r332, %r295;
	ld.global.u32 	%r296, [%rd6+268];
	xor.b32  	%r331, %r331, %r296;
	ld.global.u32 	%r297, [%rd6+272];
	xor.b32  	%r330, %r330, %r297;
	ld.global.u32 	%r298, [%rd6+276];
	xor.b32  	%r329, %r329, %r298;
$L__BB0_34:
	and.b32  	%r300, %r199, 16384;
	setp.eq.s32 	%p18, %r300, 0;
	@%p18 bra 	$L__BB0_36;
	ld.global.u32 	%r301, [%rd6+280];
	xor.b32  	%r333, %r333, %r301;
	ld.global.u32 	%r302, [%rd6+284];
	xor.b32  	%r332, %r332, %r302;
	ld.global.u32 	%r303, [%rd6+288];
	xor.b32  	%r331, %r331, %r303;
	ld.global.u32 	%r304, [%rd6+292];
	xor.b32  	%r330, %r330, %r304;
	ld.global.u32 	%r305, [%rd6+296];
	xor.b32  	%r329, %r329, %r305;
$L__BB0_36:
	and.b32  	%r307, %r199, 32768;
	setp.eq.s32 	%p19, %r307, 0;
	@%p19 bra 	$L__BB0_38;
	ld.global.u32 	%r308, [%rd6+300];
	xor.b32  	%r333, %r333, %r308;
	ld.global.u32 	%r309, [%rd6+304];
	xor.b32  	%r332, %r332, %r309;
	ld.global.u32 	%r310, [%rd6+308];
	xor.b32  	%r331, %r331, %r310;
	ld.global.u32 	%r311, [%rd6+312];
	xor.b32  	%r330, %r330, %r311;
	ld.global.u32 	%r312, [%rd6+316];
	xor.b32  	%r329, %r329, %r312;
$L__BB0_38:
	add.s32 	%r328, %r328, 16;
	setp.ne.s32 	%p20, %r328, 32;
	@%p20 bra 	$L__BB0_6;
	mad.lo.s32 	%r313, %r322, -31, %r11;
	add.s32 	%r322, %r313, 1;
	setp.ne.s32 	%p21, %r322, 5;
	@%p21 bra 	$L__BB0_5;
	st.global.u32 	[%rd2+4], %r333;
	st.global.u32 	[%rd2+8], %r332;
	st.global.u32 	[%rd2+12], %r331;
	st.global.u32 	[%rd2+16], %r330;
	st.global.u32 	[%rd2+20], %r329;
	add.s32 	%r316, %r316, 1;
	setp.lt.u32 	%p22, %r316, %r2;
	@%p22 bra 	$L__BB0_4;
$L__BB0_41:
	shr.u64 	%rd7, %rd17, 2;
	add.s32 	%r315, %r315, 1;
	setp.gt.u64 	%p23, %rd17, 3;
	mov.u64 	%rd17, %rd7;
	@%p23 bra 	$L__BB0_2;
$L__BB0_42:
	mov.b32 	%r314, 0;
	st.global.v2.u32 	[%rd2+24], {%r314, %r314};
	st.global.u32 	[%rd2+32], %r314;
	mov.b64 	%rd16, 0;
	st.global.u64 	[%rd2+40], %rd16;
	ret;

}
	// .globl	_Z24dev_measure_cycle_kernel12measure_planPcP17curandStateXORWOWP6avg_trPff
.visible .entry _Z24dev_measure_cycle_kernel12measure_planPcP17curandStateXORWOWP6avg_trPff(
	.param .align 4 .b8 _Z24dev_measure_cycle_kernel12measure_planPcP17curandStateXORWOWP6avg_trPff_param_0[16],
	.param .u64 .ptr .align 1 _Z24dev_measure_cycle_kernel12measure_planPcP17curandStateXORWOWP6avg_trPff_param_1,
	.param .u64 .ptr .align 1 _Z24dev_measure_cycle_kernel12measure_planPcP17curandStateXORWOWP6avg_trPff_param_2,
	.param .u64 .ptr .align 1 _Z24dev_measure_cycle_kernel12measure_planPcP17curandStateXORWOWP6avg_trPff_param_3,
	.param .u64 .ptr .align 1 _Z24dev_measure_cycle_kernel12measure_planPcP17curandStateXORWOWP6avg_trPff_param_4,
	.param .f32 _Z24dev_measure_cycle_kernel12measure_planPcP17curandStateXORWOWP6avg_trPff_param_5
)
{
	.local .align 16 .b8 	__local_depot1[32];
	.reg .b64 	%SP;
	.reg .b64 	%SPL;
	.reg .pred 	%p<53>;
	.reg .b16 	%rs<76>;
	.reg .b32 	%r<272>;
	.reg .b32 	%f<78>;
	.reg .b64 	%rd<162>;
	.reg .b64 	%fd<27>;

	mov.u64 	%SPL, __local_depot1;
	cvta.local.u64 	%SP, %SPL;
	ld.param.u32 	%r16, [_Z24dev_measure_cycle_kernel12measure_planPcP17curandStateXORWOWP6avg_trPff_param_0+12];
	ld.param.u32 	%r14, [_Z24dev_measure_cycle_kernel12measure_planPcP17curandStateXORWOWP6avg_trPff_param_0+4];
	ld.param.u32 	%r15, [_Z24dev_measure_cycle_kernel12measure_planPcP17curandStateXORWOWP6avg_trPff_param_0+8];
	ld.param.u64 	%rd19, [_Z24dev_measure_cycle_kernel12measure_planPcP17curandStateXORWOWP6avg_trPff_param_1];
	ld.param.u64 	%rd20, [_Z24dev_measure_cycle_kernel12measure_planPcP17curandStateXORWOWP6avg_trPff_param_2];
	ld.param.u64 	%rd21, [_Z24dev_measure_cycle_kernel12measure_planPcP17curandStateXORWOWP6avg_trPff_param_4];
	ld.param.f32 	%f9, [_Z24dev_measure_cycle_kernel12measure_planPcP17curandStateXORWOWP6avg_trPff_param_5];
	cvta.to.global.u64 	%rd1, %rd21;
	cvta.to.global.u64 	%rd2, %rd20;
	cvta.to.global.u64 	%rd3, %rd19;
	setp.lt.s32 	%p1, %r15, 1;
	mov.b32 	%r270, 0;
	@%p1 bra 	$L__BB1_7;
	mov.u32 	%r2, %tid.x;
	cvt.u16.u32 	%rs1, %r2;
	mul.hi.u16 	%rs2, %rs1, 3641;
	add.s16 	%rs3, %rs2, 1;
	cvt.u32.u16 	%r19, %rs3;
	mul.lo.s16 	%rs4, %rs2, 18;
	sub.s16 	%rs5, %rs1, %rs4;
	cvt.u32.u16 	%r20, %rs5;
	mov.u32 	%r21, %ctaid.x;
	mov.u32 	%r22, %ntid.x;
	mad.lo.s32 	%r23, %r21, %r22, %r2;
	sub.s32 	%r24, %r20, %r19;
	and.b32  	%r3, %r24, 1;
	mul.wide.u16 	%r25, %rs3, 20;
	cvt.u64.u32 	%rd22, %r25;
	cvt.u64.u16 	%rd23, %rs5;
	add.s64 	%rd24, %rd22, %rd23;
	add.s64 	%rd4, %rd3, %rd24;
	add.s32 	%r26, %r25, %r20;
	cvt.u64.u32 	%rd25, %r26;
	add.s64 	%rd5, %rd3, %rd25;
	mul.wide.u32 	%rd26, %r23, 48;
	add.s64 	%rd6, %rd2, %rd26;
	mov.b32 	%r269, 0;
$L__BB1_2:
	setp.eq.s32 	%p2, %r3, 0;
	@%p2 bra 	$L__BB1_18;
	add.u64 	%rd27, %SP, 0;
	add.u64 	%rd12, %SPL, 0;
	ld.global.u8 	%rs6, [%rd4+1];
	ld.global.u8 	%rs7, [%rd4+2];
	xor.b16  	%rs8, %rs7, %rs6;
	ld.global.u8 	%rs9, [%rd5];
	xor.b16  	%rs10, %rs9, %rs6;
	ld.global.u8 	%rs11, [%rd4+21];
	xor.b16  	%rs12, %rs11, %rs6;
	ld.global.u8 	%rs13, [%rd4+-19];
	xor.b16  	%rs14, %rs13, %rs6;
	cvt.u32.u16 	%r27, %rs8;
	cvt.s32.s8 	%r28, %r27;
	cvt.u32.u16 	%r29, %rs10;
	cvt.s32.s8 	%r30, %r29;
	add.s32 	%r31, %r30, %r28;
	cvt.u32.u16 	%r32, %rs12;
	cvt.s32.s8 	%r33, %r32;
	add.s32 	%r34, %r31, %r33;
	cvt.u32.u16 	%r35, %rs14;
	cvt.s32.s8 	%r36, %r35;
	add.s32 	%r37, %r34, %r36;
	shl.b32 	%r38, %r37, 2;
	sub.s32 	%r39, 8, %r38;
	cvt.rn.f32.s32 	%f10, %r39;
	neg.f32 	%f11, %f10;
	div.rn.f32 	%f12, %f11, %f9;
	fma.rn.f32 	%f13, %f12, 0f3BBB989D, 0f3F000000;
	cvt.sat.f32.f32 	%f14, %f13;
	mov.f32 	%f15, 0f4B400001;
	mov.f32 	%f16, 0f437C0000;
	fma.rm.f32 	%f17, %f14, %f16, %f15;
	add.f32 	%f18, %f17, 0fCB40007F;
	neg.f32 	%f19, %f18;
	fma.rn.f32 	%f20, %f12, 0f3FB8AA3B, %f19;
	fma.rn.f32 	%f21, %f12, 0f32A57060, %f20;
	mov.b32 	%r40, %f17;
	shl.b32 	%r41, %r40, 23;
	mov.b32 	%f22, %r41;
	ex2.approx.ftz.f32 	%f23, %f21;
	mul.f32 	%f1, %f23, %f22;
	ld.global.v2.u32 	{%r42, %r43}, [%rd6];
	ld.global.v2.u32 	{%r44, %r45}, [%rd6+8];
	ld.global.v2.u32 	{%r46, %r47}, [%rd6+16];
	shr.u32 	%r48, %r43, 2;
	xor.b32  	%r49, %r48, %r43;
	shl.b32 	%r50, %r47, 4;
	shl.b32 	%r51, %r49, 1;
	xor.b32  	%r52, %r50, %r51;
	xor.b32  	%r53, %r52, %r47;
	xor.b32  	%r54, %r53, %r49;
	add.s32 	%r55, %r42, 362437;
	add.s32 	%r56, %r54, %r55;
	cvt.rn.f32.u32 	%f24, %r56;
	fma.rn.f32 	%f2, %f24, 0f2F800000, 0f2F000000;
	st.global.v2.u32 	[%rd6], {%r55, %r44};
	st.global.v2.u32 	[%rd6+8], {%r45, %r46};
	st.global.v2.u32 	[%rd6+16], {%r47, %r54};
	setp.eq.s32 	%p3, %r2, 2;
	@%p3 bra 	$L__BB1_15;
	setp.eq.s32 	%p4, %r2, 1;
	@%p4 bra 	$L__BB1_14;
	setp.ne.s32 	%p5, %r2, 0;
	@%p5 bra 	$L__BB1_16;
	cvt.f64.f32 	%fd5, %f1;
	cvt.f64.f32 	%fd6, %f2;
	st.local.v2.f64 	[%rd12], {%fd5, %fd6};
	mov.u64 	%rd34, $str$3;
	cvta.global.u64 	%rd35, %rd34;
	{ // callseq 2, 0
	.param .b64 param0;
	st.param.b64 	[param0], %rd35;
	.param .b64 param1;
	st.param.b64 	[param1], %rd27;
	.param .b32 retval0;
	call.uni (retval0), 
	vprintf, 
	(
	param0, 
	param1
	);
	ld.param.b32 	%r61, [retval0];
	} // callseq 2
	bra.uni 	$L__BB1_16;
$L__BB1_7:
	setp.ge.s32 	%p15, %r270, %r14;
	@%p15 bra 	$L__BB1_110;
	ld.param.u64 	%rd160, [_Z24dev_measure_cycle_kernel12measure_planPcP17curandStateXORWOWP6avg_trPff_param_3];
	cvta.to.global.u64 	%rd7, %rd160;
	mov.u32 	%r5, %tid.x;
	cvt.u16.u32 	%rs28, %r5;
	mul.hi.u16 	%rs29, %rs28, 3641;
	add.s16 	%rs30, %rs29, 1;
	cvt.u32.u16 	%r99, %rs30;
	mul.lo.s16 	%rs31, %rs29, 18;
	sub.s16 	%rs32, %rs28, %rs31;
	cvt.u32.u16 	%r100, %rs32;
	mov.u32 	%r101, %ctaid.x;
	mov.u32 	%r102, %ntid.x;
	mad.lo.s32 	%r103, %r101, %r102, %r5;
	sub.s32 	%r104, %r100, %r99;
	and.b32  	%r6, %r104, 1;
	mul.wide.u16 	%r105, %rs30, 20;
	cvt.u64.u32 	%rd47, %r105;
	cvt.u64.u16 	%rd48, %rs32;
	add.s64 	%rd49, %rd47, %rd48;
	add.s64 	%rd8, %rd3, %rd49;
	add.s32 	%r106, %r105, %r100;
	cvt.u64.u32 	%rd50, %r106;
	add.s64 	%rd9, %rd3, %rd50;
	mul.wide.u32 	%rd51, %r103, 48;
	add.s64 	%rd10, %rd2, %rd51;
	add.s64 	%rd11, %rd3, 200;
$L__BB1_9:
	setp.eq.s32 	%p16, %r6, 0;
	@%p16 bra 	$L__BB1_32;
	add.u64 	%rd52, %SP, 0;
	add.u64 	%rd14, %SPL, 0;
	ld.global.u8 	%rs33, [%rd8+1];
	ld.global.u8 	%rs34, [%rd8+2];
	xor.b16  	%rs35, %rs34, %rs33;
	ld.global.u8 	%rs36, [%rd9];
	xor.b16  	%rs37, %rs36, %rs33;
	ld.global.u8 	%rs38, [%rd8+21];
	xor.b16  	%rs39, %rs38, %rs33;
	ld.global.u8 	%rs40, [%rd8+-19];
	xor.b16  	%rs41, %rs40, %rs33;
	cvt.u32.u16 	%r107, %rs35;
	cvt.s32.s8 	%r108, %r107;
	cvt.u32.u16 	%r109, %rs37;
	cvt.s32.s8 	%r110, %r109;
	add.s32 	%r111, %r110, %r108;
	cvt.u32.u16 	%r112, %rs39;
	cvt.s32.s8 	%r113, %r112;
	add.s32 	%r114, %r111, %r113;
	cvt.u32.u16 	%r115, %rs41;
	cvt.s32.s8 	%r116, %r115;
	add.s32 	%r117, %r114, %r116;
	shl.b32 	%r118, %r117, 2;
	sub.s32 	%r119, 8, %r118;
	cvt.rn.f32.s32 	%f40, %r119;
	neg.f32 	%f41, %f40;
	div.rn.f32 	%f42, %f41, %f9;
	fma.rn.f32 	%f43, %f42, 0f3BBB989D, 0f3F000000;
	cvt.sat.f32.f32 	%f44, %f43;
	mov.f32 	%f45, 0f4B400001;
	mov.f32 	%f46, 0f437C0000;
	fma.rm.f32 	%f47, %f44, %f46, %f45;
	add.f32 	%f48, %f47, 0fCB40007F;
	neg.f32 	%f49, %f48;
	fma.rn.f32 	%f50, %f42, 0f3FB8AA3B, %f49;
	fma.rn.f32 	%f51, %f42, 0f32A57060, %f50;
	mov.b32 	%r120, %f47;
	shl.b32 	%r121, %r120, 23;
	mov.b32 	%f52, %r121;
	ex2.approx.ftz.f32 	%f53, %f51;
	mul.f32 	%f5, %f53, %f52;
	ld.global.v2.u32 	{%r122, %r123}, [%rd10];
	ld.global.v2.u32 	{%r124, %r125}, [%rd10+8];
	ld.global.v2.u32 	{%r126, %r127}, [%rd10+16];
	shr.u32 	%r128, %r123, 2;
	xor.b32  	%r129, %r128, %r123;
	shl.b32 	%r130, %r127, 4;
	shl.b32 	%r131, %r129, 1;
	xor.b32  	%r132, %r130, %r131;
	xor.b32  	%r133, %r132, %r127;
	xor.b32  	%r134, %r133, %r129;
	add.s32 	%r135, %r122, 362437;
	add.s32 	%r136, %r134, %r135;
	cvt.rn.f32.u32 	%f54, %r136;
	fma.rn.f32 	%f6, %f54, 0f2F800000, 0f2F000000;
	st.global.v2.u32 	[%rd10], {%r135, %r124};
	st.global.v2.u32 	[%rd10+8], {%r125, %r126};
	st.global.v2.u32 	[%rd10+16], {%r127, %r134};
	setp.eq.s32 	%p17, %r5, 2;
	@%p17 bra 	$L__BB1_29;
	setp.eq.s32 	%p18, %r5, 1;
	@%p18 bra 	$L__BB1_28;
	setp.ne.s32 	%p19, %r5, 0;
	@%p19 bra 	$L__BB1_30;
	cvt.f64.f32 	%fd17, %f5;
	cvt.f64.f32 	%fd18, %f6;
	st.local.v2.f64 	[%rd14], {%fd17, %fd18};
	mov.u64 	%rd59, $str$3;
	cvta.global.u64 	%rd60, %rd59;
	{ // callseq 8, 0
	.param .b64 param0;
	st.param.b64 	[param0], %rd60;
	.param .b64 param1;
	st.param.b64 	[param1], %rd52;
	.param .b32 retval0;
	call.uni (retval0), 
	vprintf, 
	(
	param0, 
	param1
	);
	ld.param.b32 	%r141, [retval0];
	} // callseq 8
	bra.uni 	$L__BB1_30;
$L__BB1_14:
	cvt.f64.f32 	%fd3, %f1;
	cvt.f64.f32 	%fd4, %f2;
	st.local.v2.f64 	[%rd12], {%fd3, %fd4};
	mov.u64 	%rd31, $str$3;
	cvta.global.u64 	%rd32, %rd31;
	{ // callseq 1, 0
	.param .b64 param0;
	st.param.b64 	[param0], %rd32;
	.param .b64 param1;
	st.param.b64 	[param1], %rd27;
	.param .b32 retval0;
	call.uni (retval0), 
	vprintf, 
	(
	param0, 
	param1
	);
	ld.param.b32 	%r59, [retval0];
	} // callseq 1
	bra.uni 	$L__BB1_16;
$L__BB1_15:
	cvt.f64.f32 	%fd1, %f1;
	cvt.f64.f32 	%fd2, %f2;
	st.local.v2.f64 	[%rd12], {%fd1, %fd2};
	mov.u64 	%rd28, $str$3;
	cvta.global.u64 	%rd29, %rd28;
	{ // callseq 0, 0
	.param .b64 param0;
	st.param.b64 	[param0], %rd29;
	.param .b64 param1;
	st.param.b64 	[param1], %rd27;
	.param .b32 retval0;
	call.uni (retval0), 
	vprintf, 
	(
	param0, 
	param1
	);
	ld.param.b32 	%r57, [retval0];
	} // callseq 0
$L__BB1_16:
	setp.geu.f32 	%p6, %f2, %f1;
	@%p6 bra 	$L__BB1_18;
	ld.global.u8 	%rs15, [%rd4+1];
	setp.eq.s16 	%p7, %rs15, 0;
	selp.u16 	%rs16, 1, 0, %p7;
	st.global.u8 	[%rd4+1], %rs16;
$L__BB1_18:
	setp.ne.s32 	%p8, %r3, 0;
	bar.sync 	0;
	@%p8 bra 	$L__BB1_27;
	add.u64 	%rd37, %SP, 0;
	add.u64 	%rd13, %SPL, 0;
	ld.global.u8 	%rs17, [%rd4+1];
	ld.global.u8 	%rs18, [%rd4+2];
	xor.b16  	%rs19, %rs18, %rs17;
	ld.global.u8 	%rs20, [%rd5];
	xor.b16  	%rs21, %rs20, %rs17;
	ld.global.u8 	%rs22, [%rd4+21];
	xor.b16  	%rs23, %rs22, %rs17;
	ld.global.u8 	%rs24, [%rd4+-19];
	xor.b16  	%rs25, %rs24, %rs17;
	cvt.u32.u16 	%r63, %rs19;
	cvt.s32.s8 	%r64, %r63;
	cvt.u32.u16 	%r65, %rs21;
	cvt.s32.s8 	%r66, %r65;
	add.s32 	%r67, %r66, %r64;
	cvt.u32.u16 	%r68, %rs23;
	cvt.s32.s8 	%r69, %r68;
	add.s32 	%r70, %r67, %r69;
	cvt.u32.u16 	%r71, %rs25;
	cvt.s32.s8 	%r72, %r71;
	add.s32 	%r73, %r70, %r72;
	shl.b32 	%r74, %r73, 2;
	sub.s32 	%r75, 8, %r74;
	cvt.rn.f32.s32 	%f25, %r75;
	neg.f32 	%f26, %f25;
	div.rn.f32 	%f27, %f26, %f9;
	fma.rn.f32 	%f28, %f27, 0f3BBB989D, 0f3F000000;
	cvt.sat.f32.f32 	%f29, %f28;
	mov.f32 	%f30, 0f4B400001;
	mov.f32 	%f31, 0f437C0000;
	fma.rm.f32 	%f32, %f29, %f31, %f30;
	add.f32 	%f33, %f32, 0fCB40007F;
	neg.f32 	%f34, %f33;
	fma.rn.f32 	%f35, %f27, 0f3FB8AA3B, %f34;
	fma.rn.f32 	%f36, %f27, 0f32A57060, %f35;
	mov.b32 	%r76, %f32;
	shl.b32 	%r77, %r76, 23;
	mov.b32 	%f37, %r77;
	ex2.approx.ftz.f32 	%f38, %f36;
	mul.f32 	%f3, %f38, %f37;
	ld.global.v2.u32 	{%r78, %r79}, [%rd6];
	ld.global.v2.u32 	{%r80, %r81}, [%rd6+8];
	ld.global.v2.u32 	{%r82, %r83}, [%rd6+16];
	shr.u32 	%r84, %r79, 2;
	xor.b32  	%r85, %r84, %r79;
	shl.b32 	%r86, %r83, 4;
	shl.b32 	%r87, %r85, 1;
	xor.b32  	%r88, %r86, %r87;
	xor.b32  	%r89, %r88, %r83;
	xor.b32  	%r90, %r89, %r85;
	add.s32 	%r91, %r78, 362437;
	add.s32 	%r92, %r90, %r91;
	cvt.rn.f32.u32 	%f39, %r92;
	fma.rn.f32 	%f4, %f39, 0f2F800000, 0f2F000000;
	st.global.v2.u32 	[%rd6], {%r91, %r80};
	st.global.v2.u32 	[%rd6+8], {%r81, %r82};
	st.global.v2.u32 	[%rd6+16], {%r83, %r90};
	setp.eq.s32 	%p9, %r2, 2;
	@%p9 bra 	$L__BB1_24;
	setp.eq.s32 	%p10, %r2, 1;
	@%p10 bra 	$L__BB1_23;
	setp.ne.s32 	%p11, %r2, 0;
	@%p11 bra 	$L__BB1_25;
	cvt.f64.f32 	%fd11, %f3;
	cvt.f64.f32 	%fd12, %f4;
	st.local.v2.f64 	[%rd13], {%fd11, %fd12};
	mov.u64 	%rd44, $str$3;
	cvta.global.u64 	%rd45, %rd44;
	{ // callseq 5, 0
	.param .b64 param0;
	st.param.b64 	[param0], %rd45;
	.param .b64 param1;
	st.param.b64 	[param1], %rd37;
	.param .b32 retval0;
	call.uni (retval0), 
	vprintf, 
	(
	param0, 
	param1
	);
	ld.param.b32 	%r97, [retval0];
	} // callseq 5
	bra.uni 	$L__BB1_25;
$L__BB1_23:
	cvt.f64.f32 	%fd9, %f3;
	cvt.f64.f32 	%fd10, %f4;
	st.local.v2.f64 	[%rd13], {%fd9, %fd10};
	mov.u64 	%rd41, $str$3;
	cvta.global.u64 	%rd42, %rd41;
	{ // callseq 4, 0
	.param .b64 param0;
	st.param.b64 	[param0], %rd42;
	.param .b64 param1;
	st.param.b64 	[param1], %rd37;
	.param .b32 retval0;
	call.uni (retval0), 
	vprintf, 
	(
	param0, 
	param1
	);
	ld.param.b32 	%r95, [retval0];
	} // callseq 4
	bra.uni 	$L__BB1_25;
$L__BB1_24:
	cvt.f64.f32 	%fd7, %f3;
	cvt.f64.f32 	%fd8, %f4;
	st.local.v2.f64 	[%rd13], {%fd7, %fd8};
	mov.u64 	%rd38, $str$3;
	cvta.global.u64 	%rd39, %rd38;
	{ // callseq 3, 0
	.param .b64 param0;
	st.param.b64 	[param0], %rd39;
	.param .b64 param1;
	st.param.b64 	[param1], %rd37;
	.param .b32 retval0;
	call.uni (retval0), 
	vprintf, 
	(
	param0, 
	param1
	);
	ld.param.b32 	%r93, [retval0];
	} // callseq 3
$L__BB1_25:
	setp.geu.f32 	%p12, %f4, %f3;
	@%p12 bra 	$L__BB1_27;
	ld.global.u8 	%rs26, [%rd4+1];
	setp.eq.s16 	%p13, %rs26, 0;
	selp.u16 	%rs27, 1, 0, %p13;
	st.global.u8 	[%rd4+1], %rs27;
$L__BB1_27:
	bar.sync 	0;
	add.s32 	%r269, %r269, 1;
	setp.eq.s32 	%p14, %r269, %r15;
	mov.u32 	%r270, %r15;
	@%p14 bra 	$L__BB1_7;
	bra.uni 	$L__BB1_2;
$L__BB1_28:
	cvt.f64.f32 	%fd15, %f5;
	cvt.f64.f32 	%fd16, %f6;
	st.local.v2.f64 	[%rd14], {%fd15, %fd16};
	mov.u64 	%rd56, $str$3;
	cvta.global.u64 	%rd57, %rd56;
	{ // callseq 7, 0
	.param .b64 param0;
	st.param.b64 	[param0], %rd57;
	.param .b64 param1;
	st.param.b64 	[param1], %rd52;
	.param .b32 retval0;
	call.uni (retval0), 
	vprintf, 
	(
	param0, 
	param1
	);
	ld.param.b32 	%r139, [retval0];
	} // callseq 7
	bra.uni 	$L__BB1_30;
$L__BB1_29:
	cvt.f64.f32 	%fd13, %f5;
	cvt.f64.f32 	%fd14, %f6;
	st.local.v2.f64 	[%rd14], {%fd13, %fd14};
	mov.u64 	%rd53, $str$3;
	cvta.global.u64 	%rd54, %rd53;
	{ // callseq 6, 0
	.param .b64 param0;
	st.param.b64 	[param0], %rd54;
	.param .b64 param1;
	st.param.b64 	[param1], %rd52;
	.param .b32 retval0;
	call.uni (retval0), 
	vprintf, 
	(
	param0, 
	param1
	);
	ld.param.b32 	%r137, [retval0];
	} // callseq 6
$L__BB1_30:
	setp.geu.f32 	%p20, %f6, %f5;
	@%p20 bra 	$L__BB1_32;
	ld.global.u8 	%rs42, [%rd8+1];
	setp.eq.s16 	%p21, %rs42, 0;
	selp.u16 	%rs43, 1, 0, %p21;
	st.global.u8 	[%rd8+1], %rs43;
$L__BB1_32:
	setp.ne.s32 	%p22, %r6, 0;
	bar.sync 	0;
	@%p22 bra 	$L__BB1_41;
	add.u64 	%rd62, %SP, 0;
	add.u64 	%rd15, %SPL, 0;
	ld.global.u8 	%rs44, [%rd8+1];
	ld.global.u8 	%rs45, [%rd8+2];
	xor.b16  	%rs46, %rs45, %rs44;
	ld.global.u8 	%rs47, [%rd9];
	xor.b16  	%rs48, %rs47, %rs44;
	ld.global.u8 	%rs49, [%rd8+21];
	xor.b16  	%rs50, %rs49, %rs44;
	ld.global.u8 	%rs51, [%rd8+-19];
	xor.b16  	%rs52, %rs51, %rs44;
	cvt.u32.u16 	%r143, %rs46;
	cvt.s32.s8 	%r144, %r143;
	cvt.u32.u16 	%r145, %rs48;
	cvt.s32.s8 	%r146, %r145;
	add.s32 	%r147, %r146, %r144;
	cvt.u32.u16 	%r148, %rs50;
	cvt.s32.s8 	%r149, %r148;
	add.s32 	%r150, %r147, %r149;
	cvt.u32.u16 	%r151, %rs52;
	cvt.s32.s8 	%r152, %r151;
	add.s32 	%r153, %r150, %r152;
	shl.b32 	%r154, %r153, 2;
	sub.s32 	%r155, 8, %r154;
	cvt.rn.f32.s32 	%f55, %r155;
	neg.f32 	%f56, %f55;
	div.rn.f32 	%f57, %f56, %f9;
	fma.rn.f32 	%f58, %f57, 0f3BBB989D, 0f3F000000;
	cvt.sat.f32.f32 	%f59, %f58;
	mov.f32 	%f60, 0f4B400001;
	mov.f32 	%f61, 0f437C0000;
	fma.rm.f32 	%f62, %f59, %f61, %f60;
	add.f32 	%f63, %f62, 0fCB40007F;
	neg.f32 	%f64, %f63;
	fma.rn.f32 	%f65, %f57, 0f3FB8AA3B, %f64;
	fma.rn.f32 	%f66, %f57, 0f32A57060, %f65;
	mov.b32 	%r156, %f62;
	shl.b32 	%r157, %r156, 23;
	mov.b32 	%f67, %r157;
	ex2.approx.ftz.f32 	%f68, %f66;
	mul.f32 	%f7, %f68, %f67;
	ld.global.v2.u32 	{%r158, %r159}, [%rd10];
	ld.global.v2.u32 	{%r160, %r161}, [%rd10+8];
	ld.global.v2.u32 	{%r162, %r163}, [%rd10+16];
	shr.u32 	%r164, %r159, 2;
	xor.b32  	%r165, %r164, %r159;
	shl.b32 	%r166, %r163, 4;
	shl.b32 	%r167, %r165, 1;
	xor.b32  	%r168, %r166, %r167;
	xor.b32  	%r169, %r168, %r163;
	xor.b32  	%r170, %r169, %r165;
	add.s32 	%r171, %r158, 362437;
	add.s32 	%r172, %r170, %r171;
	cvt.rn.f32.u32 	%f69, %r172;
	fma.rn.f32 	%f8, %f69, 0f2F800000, 0f2F000000;
	st.global.v2.u32 	[%rd10], {%r171, %r160};
	st.global.v2.u32 	[%rd10+8], {%r161, %r162};
	st.global.v2.u32 	[%rd10+16], {%r163, %r170};
	setp.eq.s32 	%p23, %r5, 2;
	@%p23 bra 	$L__BB1_38;
	setp.eq.s32 	%p24, %r5, 1;
	@%p24 bra 	$L__BB1_37;
	setp.ne.s32 	%p25, %r5, 0;
	@%p25 bra 	$L__BB1_39;
	cvt.f64.f32 	%fd23, %f7;
	cvt.f64.f32 	%fd24, %f8;
	st.local.v2.f64 	[%rd15], {%fd23, %fd24};
	mov.u64 	%rd69, $str$3;
	cvta.global.u64 	%rd70, %rd69;
	{ // callseq 11, 0
	.param .b64 param0;
	st.param.b64 	[param0], %rd70;
	.param .b64 param1;
	st.param.b64 	[param1], %rd62;
	.param .b32 retval0;
	call.uni (retval0), 
	vprintf, 
	(
	param0, 
	param1
	);
	ld.param.b32 	%r177, [retval0];
	} // callseq 11
	bra.uni 	$L__BB1_39;
$L__BB1_37:
	cvt.f64.f32 	%fd21, %f7;
	cvt.f64.f32 	%fd22, %f8;
	st.local.v2.f64 	[%rd15], {%fd21, %fd22};
	mov.u64 	%rd66, $str$3;
	cvta.global.u64 	%rd67, %rd66;
	{ // callseq 10, 0
	.param .b64 param0;
	st.param.b64 	[param0], %rd67;
	.param .b64 param1;
	st.param.b64 	[param1], %rd62;
	.param .b32 retval0;
	call.uni (retval0), 
	vprintf, 
	(
	param0, 
	param1
	);
	ld.param.b32 	%r175, [retval0];
	} // callseq 10
	bra.uni 	$L__BB1_39;
$L__BB1_38:
	cvt.f64.f32 	%fd19, %f7;
	cvt.f64.f32 	%fd20, %f8;
	st.local.v2.f64 	[%rd15], {%fd19, %fd20};
	mov.u64 	%rd63, $str$3;
	cvta.global.u64 	%rd64, %rd63;
	{ // callseq 9, 0
	.param .b64 param0;
	st.param.b64 	[param0], %rd64;
	.param .b64 param1;
	st.param.b64 	[param1], %rd62;
	.param .b32 retval0;
	call.uni (retval0), 
	vprintf, 
	(
	param0, 
	param1
	);
	ld.param.b32 	%r173, [retval0];
	} // callseq 9
$L__BB1_39:
	setp.geu.f32 	%p26, %f8, %f7;
	@%p26 bra 	$L__BB1_41;
	ld.global.u8 	%rs53, [%rd8+1];
	setp.eq.s16 	%p27, %rs53, 0;
	selp.u16 	%rs54, 1, 0, %p27;
	st.global.u8 	[%rd8+1], %rs54;
$L__BB1_41:
	setp.ne.s32 	%p28, %r5, 0;
	bar.sync 	0;
	@%p28 bra 	$L__BB1_105;
	add.u64 	%rd72, %SP, 16;
	add.u64 	%rd73, %SPL, 16;
	st.local.u32 	[%rd73], %r270;
	mov.u64 	%rd74, $str$4;
	cvta.global.u64 	%rd75, %rd74;
	{ // callseq 12, 0
	.param .b64 param0;
	st.param.b64 	[param0], %rd75;
	.param .b64 param1;
	st.param.b64 	[param1], %rd72;
	.param .b32 retval0;
	call.uni (retval0), 
	vprintf, 
	(
	param0, 
	param1
	);
	ld.param.b32 	%r180, [retval0];
	} // callseq 12
	mov.b32 	%r271, 0;
	mov.u64 	%rd161, %rd11;
$L__BB1_43:
	ld.global.u8 	%rs55, [%rd161+-200];
	setp.ne.s16 	%p29, %rs55, 0;
	@%p29 bra 	$L__BB1_45;
	mov.u64 	%rd78, $str;
	cvta.global.u64 	%rd79, %rd78;
	{ // callseq 14, 0
	.param .b64 param0;
	st.param.b64 	[param0], %rd79;
	.param .b64 param1;
	st.param.b64 	[param1], 0;
	.param .b32 retval0;
	call.uni (retval0), 
	vprintf, 
	(
	param0, 
	param1
	);
	ld.param.b32 	%r184, [retval0];
	} // callseq 14
	bra.uni 	$L__BB1_46;
$L__BB1_45:
	mov.u64 	%rd76, $str$1;
	cvta.global.u64 	%rd77, %rd76;
	{ // callseq 13, 0
	.param .b64 param0;
	st.param.b64 	[param0], %rd77;
	.param .b64 param1;
	st.param.b64 	[param1], 0;
	.param .b32 retval0;
	call.uni (retval0), 
	vprintf, 
	(
	param0, 
	param1
	);
	ld.param.b32 	%r182, [retval0];
	} // callseq 13
$L__BB1_46:
	ld.global.u8 	%rs56, [%rd161+-180];
	setp.eq.s16 	%p30, %rs56, 0;
	@%p30 bra 	$L__BB1_48;
	mov.u64 	%rd80, $str$1;
	cvta.global.u64 	%rd81, %rd80;
	{ // callseq 15, 0
	.param .b64 param0;
	st.param.b64 	[param0], %rd81;
	.param .b64 param1;
	st.param.b64 	[param1], 0;
	.param .b32 retval0;
	call.uni (retval0), 
	vprintf, 
	(
	param0, 
	param1
	);
	ld.param.b32 	%r186, [retval0];
	} // callseq 15
	bra.uni 	$L__BB1_49;
$L__BB1_48:
	mov.u64 	%rd82, $str;
	cvta.global.u64 	%rd83, %rd82;
	{ // callseq 16, 0
	.param .b64 param0;
	st.param.b64 	[param0], %rd83;
	.param .b64 param1;
	st.param.b64 	[param1], 0;
	.param .b32 retval0;
	call.uni (retval0), 
	vprintf, 
	(
	param0, 
	param1
	);
	ld.param.b32 	%r188, [retval0];
	} // callseq 16
$L__BB1_49:
	ld.global.u8 	%rs57, [%rd161+-160];
	setp.eq.s16 	%p31, %rs57, 0;
	@%p31 bra 	$L__BB1_51;
	mov.u64 	%rd84, $str$1;
	cvta.global.u64 	%rd85, %rd84;
	{ // callseq 17, 0
	.param .b64 param0;
	st.param.b64 	[param0], %rd85;
	.param .b64 param1;
	st.param.b64 	[param1], 0;
	.param .b32 retval0;
	call.uni (retval0), 
	vprintf, 
	(
	param0, 
	param1
	);
	ld.param.b32 	%r190, [retval0];
	} // callseq 17
	bra.uni 	$L__BB1_52;
$L__BB1_51:
	mov.u64 	%rd86, $str;
	cvta.global.u64 	%rd87, %rd86;
	{ // callseq 18, 0
	.param .b64 param0;
	st.param.b64 	[param0], %rd87;
	.param .b64 param1;
	st.param.b64 	[param1], 0;
	.param .b32 retval0;
	call.uni (retval0), 
	vprintf, 
	(
	param0, 
	param1
	);
	ld.param.b32 	%r192, [retval0];
	} // callseq 18
$L__BB1_52:
	ld.global.u8 	%rs58, [%rd161+-140];
	setp.eq.s16 	%p32, %rs58, 0;
	@%p32 bra 	$L__BB1_54;
	mov.u64 	%rd88, $str$1;
	cvta.global.u64 	%rd89, %rd88;
	{ // callseq 19, 0
	.param .b64 param0;
	st.param.b64 	[param0], %rd89;
	.param .b64 param1;
	st.param.b64 	[param1], 0;
	.param .b32 retval0;
	call.uni (retval0), 
	vprintf, 
	(
	param0, 
	param1
	);
	ld.param.b32 	%r194, [retval0];
	} // callseq 19
	bra.uni 	$L__BB1_55;
$L__BB1_54:
	mov.u64 	%rd90, $str;
	cvta.global.u64 	%rd91, %rd90;
	{ // callseq 20, 0
	.param .b64 param0;
	st.param.b64 	[param0], %rd91;
	.param .b64 param1;
	st.param.b64 	[param1], 0;
	.param .b32 retval0;
	call.uni (retval0), 
	vprintf, 
	(
	param0, 
	param1
	);
	ld.param.b32 	%r196, [retval0];
	} // callseq 20
$L__BB1_55:
	ld.global.u8 	%rs59, [%rd161+-120];
	setp.eq.s16 	%p33, %rs59, 0;
	@%p33 bra 	$L__BB1_57;
	mov.u64 	%rd92, $str$1;
	cvta.global.u64 	%rd93, %rd92;
	{ // callseq 21, 0
	.param .b64 param0;
	st.param.b64 	[param0], %rd93;
	.param .b64 param1;
	st.param.b64 	[param1], 0;
	.param .b32 retval0;
	call.uni (retval0), 
	vprintf, 
	(
	param0, 
	param1
	);
	ld.param.b32 	%r198, [retval0];
	} // callseq 21
	bra.uni 	$L__BB1_58;
$L__BB1_57:
	mov.u64 	%rd94, $str;
	cvta.global.u64 	%rd95, %rd94;
	{ // callseq 22, 0
	.param .b64 param0;
	st.param.b64 	[param0], %rd95;
	.param .b64 param1;
	st.param.b64 	[param1], 0;
	.param .b32 retval0;
	call.uni (retval0), 
	vprintf, 
	(
	param0, 
	param1
	);
	ld.param.b32 	%r200, [retval0];
	} // callseq 22
$L__BB1_58:
	ld.global.u8 	%rs60, [%rd161+-100];
	setp.eq.s16 	%p34, %rs60, 0;
	@%p34 bra 	$L__BB1_60;
	mov.u64 	%rd96, $str$1;
	cvta.global.u64 	%rd97, %rd96;
	{ // callseq 23, 0
	.param .b64 param0;
	st.param.b64 	[param0], %rd97;
	.param .b64 param1;
	st.param.b64 	[param1], 0;
	.param .b32 retval0;
	call.uni (retval0), 
	vprintf, 
	(
	param0, 
	param1
	);
	ld.param.b32 	%r202, [retval0];
	} // callseq 23
	bra.uni 	$L__BB1_61;
$L__BB1_60:
	mov.u64 	%rd98, $str;
	cvta.global.u64 	%rd99, %rd98;
	{ // callseq 24, 0
	.param .b64 param0;
	st.param.b64 	[param0], %rd99;
	.param .b64 param1;
	st.param.b64 	[param1], 0;
	.param .b32 retval0;
	call.uni (retval0), 
	vprintf, 
	(
	param0, 
	param1
	);
	ld.param.b32 	%r204, [retval0];
	} // callseq 24
$L__BB1_61:
	ld.global.u8 	%rs61, [%rd161+-80];
	setp.eq.s16 	%p35, %rs61, 0;
	@%p35 bra 	$L__BB1_63;
	mov.u64 	%rd100, $str$1;
	cvta.global.u64 	%rd101, %rd100;
	{ // callseq 25, 0
	.param .b64 param0;
	st.param.b64 	[param0], %rd101;
	.param .b64 param1;
	st.param.b64 	[param1], 0;
	.param .b32 retval0;
	call.uni (retval0), 
	vprintf, 
	(
	param0, 
	param1
	);
	ld.param.b32 	%r206, [retval0];
	} // callseq 25
	bra.uni 	$L__BB1_64;
$L__BB1_63:
	mov.u64 	%rd102, $str;
	cvta.global.u64 	%rd103, %rd102;
	{ // callseq 26, 0
	.param .b64 param0;
	st.param.b64 	[param0], %rd103;
	.param .b64 param1;
	st.param.b64 	[param1], 0;
	.param .b32 retval0;
	call.uni (retval0), 
	vprintf, 
	(
	param0, 
	param1
	);
	ld.param.b32 	%r208, [retval0];
	} // callseq 26
$L__BB1_64:
	ld.global.u8 	%rs62, [%rd161+-60];
	setp.eq.s16 	%p36, %rs62, 0;
	@%p36 bra 	$L__BB1_66;
	mov.u64 	%rd104, $str$1;
	cvta.global.u64 	%rd105, %rd104;
	{ // callseq 27, 0
	.param .b64 param0;
	st.param.b64 	[param0], %rd105;
	.param .b64 param1;
	st.param.b64 	[param1], 0;
	.param .b32 retval0;
	call.uni (retval0), 
	vprintf, 
	(
	param0, 
	param1
	);
	ld.param.b32 	%r210, [retval0];
	} // callseq 27
	bra.uni 	$L__BB1_67;
$L__BB1_66:
	mov.u64 	%rd106, $str;
	cvta.global.u64 	%rd107, %rd106;
	{ // callseq 28, 0
	.param .b64 param0;
	st.param.b64 	[param0], %rd107;
	.param .b64 param1;
	st.param.b64 	[param1], 0;
	.param .b32 retval0;
	call.uni (retval0), 
	vprintf, 
	(
	param0, 
	param1
	);
	ld.param.b32 	%r212, [retval0];
	} // callseq 28
$L__BB1_67:
	ld.global.u8 	%rs63, [%rd161+-40];
	setp.eq.s16 	%p37, %rs63, 0;
	@%p37 bra 	$L__BB1_69;
	mov.u64 	%rd108, $str$1;
	cvta.global.u64 	%rd109, %rd108;
	{ // callseq 29, 0
	.param .b64 param0;
	st.param.b64 	[param0], %rd109;
	.param .b64 param1;
	st.param.b64 	[param1], 0;
	.param .b32 retval0;
	call.uni (retval0), 
	vprintf, 
	(
	param0, 
	param1
	);
	ld.param.b32 	%r214, [retval0];
	} // callseq 29
	bra.uni 	$L__BB1_70;
$L__BB1_69:
	mov.u64 	%rd110, $str;
	cvta.global.u64 	%rd111, %rd110;
	{ // callseq 30, 0
	.param .b64 param0;
	st.param.b64 	[param0], %rd111;
	.param .b64 param1;
	st.param.b64 	[param1], 0;
	.param .b32 retval0;
	call.uni (retval0), 
	vprintf, 
	(
	param0, 
	param1
	);
	ld.param.b32 	%r216, [retval0];
	} // callseq 30
$L__BB1_70:
	ld.global.u8 	%rs64, [%rd161+-20];
	setp.eq.s16 	%p38, %rs64, 0;
	@%p38 bra 	$L__BB1_72;
	mov.u64 	%rd112, $str$1;
	cvta.global.u64 	%rd113, %rd112;
	{ // callseq 31, 0
	.param .b64 param0;
	st.param.b64 	[param0], %rd113;
	.param .b64 param1;
	st.param.b64 	[param1], 0;
	.param .b32 retval0;
	call.uni (retval0), 
	vprintf, 
	(
	param0, 
	param1
	);
	ld.param.b32 	%r218, [retval0];
	} // callseq 31
	bra.uni 	$L__BB1_73;
$L__BB1_72:
	mov.u64 	%rd114, $str;
	cvta.global.u64 	%rd115, %rd114;
	{ // callseq 32, 0
	.param .b64 param0;
	st.param.b64 	[param0], %rd115;
	.param .b64 param1;
	st.param.b64 	[param1], 0;
	.param .b32 retval0;
	call.uni (retval0), 
	vprintf, 
	(
	param0, 
	param1
	);
	ld.param.b32 	%r220, [retval0];
	} // callseq 32
$L__BB1_73:
	ld.global.u8 	%rs65, [%rd161];
	setp.eq.s16 	%p39, %rs65, 0;
	@%p39 bra 	$L__BB1_75;
	mov.u64 	%rd116, $str$1;
	cvta.global.u64 	%rd117, %rd116;
	{ // callseq 33, 0
	.param .b64 param0;
	st.param.b64 	[param0], %rd117;
	.param .b64 param1;
	st.param.b64 	[param1], 0;
	.param .b32 retval0;
	call.uni (retval0), 
	vprintf, 
	(
	param0, 
	param1
	);
	ld.param.b32 	%r222, [retval0];
	} // callseq 33
	bra.uni 	$L__BB1_76;
$L__BB1_75:
	mov.u64 	%rd118, $str;
	cvta.global.u64 	%rd119, %rd118;
	{ // callseq 34, 0
	.param .b64 param0;
	st.param.b64 	[param0], %rd119;
	.param .b64 param1;
	st.param.b64 	[param1], 0;
	.param .b32 retval0;
	call.uni (retval0), 
	vprintf, 
	(
	param0, 
	param1
	);
	ld.param.b32 	%r224, [retval0];
	} // callseq 34
$L__BB1_76:
	ld.global.u8 	%rs66, [%rd161+20];
	setp.eq.s16 	%p40, %rs66, 0;
	@%p40 bra 	$L__BB1_78;
	mov.u64 	%rd120, $str$1;
	cvta.global.u64 	%rd121, %rd120;
	{ // callseq 35, 0
	.param .b64 param0;
	st.param.b64 	[param0], %rd121;
	.param .b64 param1;
	st.param.b64 	[param1], 0;
	.param .b32 retval0;
	call.uni (retval0), 
	vprintf, 
	(
	param0, 
	param1
	);
	ld.param.b32 	%r226, [retval0];
	} // callseq 35
	bra.uni 	$L__BB1_79;
$L__BB1_78:
	mov.u64 	%rd122, $str;
	cvta.global.u64 	%rd123, %rd122;
	{ // callseq 36, 0
	.param .b64 param0;
	st.param.b64 	[param0], %rd123;
	.param .b64 param1;
	st.param.b64 	[param1], 0;
	.param .b32 retval0;
	call.uni (retval0), 
	vprintf, 
	(
	param0, 
	param1
	);
	ld.param.b32 	%r228, [retval0];
	} // callseq 36
$L__BB1_79:
	ld.global.u8 	%rs67, [%rd161+40];
	setp.eq.s16 	%p41, %rs67, 0;
	@%p41 bra 	$L__BB1_81;
	mov.u64 	%rd124, $str$1;
	cvta.global.u64 	%rd125, %rd124;
	{ // callseq 37, 0
	.param .b64 param0;
	st.param.b64 	[param0], %rd125;
	.param .b64 param1;
	st.param.b64 	[param1], 0;
	.param .b32 retval0;
	call.uni (retval0), 
	vprintf, 
	(
	param0, 
	param1
	);
	ld.param.b32 	%r230, [retval0];
	} // callseq 37
	bra.uni 	$L__BB1_82;
$L__BB1_81:
	mov.u64 	%rd126, $str;
	cvta.global.u64 	%rd127, %rd126;
	{ // callseq 38, 0
	.param .b64 param0;
	st.param.b64 	[param0], %rd127;
	.param .b64 param1;
	st.param.b64 	[param1], 0;
	.param .b32 retval0;
	call.uni (retval0), 
	vprintf, 
	(
	param0, 
	param1
	);
	ld.param.b32 	%r232, [retval0];
	} // callseq 38
$L__BB1_82:
	ld.global.u8 	%rs68, [%rd161+60];
	setp.eq.s16 	%p42, %rs68, 0;
	@%p42 bra 	$L__BB1_84;
	mov.u64 	%rd128, $str$1;
	cvta.global.u64 	%rd129, %rd128;
	{ // callseq 39, 0
	.param .b64 param0;
	st.param.b64 	[param0], %rd129;
	.param .b64 param1;
	st.param.b64 	[param1], 0;
	.param .b32 retval0;
	call.uni (retval0), 
	vprintf, 
	(
	param0, 
	param1
	);
	ld.param.b32 	%r234, [retval0];
	} // callseq 39
	bra.uni 	$L__BB1_85;
$L__BB1_84:
	mov.u64 	%rd130, $str;
	cvta.global.u64 	%rd131, %rd130;
	{ // callseq 40, 0
	.param .b64 param0;
	st.param.b64 	[param0], %rd131;
	.param .b64 param1;
	st.param.b64 	[param1], 0;
	.param .b32 retval0;
	call.uni (retval0), 
	vprintf, 
	(
	param0, 
	param1
	);
	ld.param.b32 	%r236, [retval0];
	} // callseq 40
$L__BB1_85:
	ld.global.u8 	%rs69, [%rd161+80];
	setp.eq.s16 	%p43, %rs69, 0;
	@%p43 bra 	$L__BB1_87;
	mov.u64 	%rd132, $str$1;
	cvta.global.u64 	%rd133, %rd132;
	{ // callseq 41, 0
	.param .b64 param0;
	st.param.b64 	[param0], %rd133;
	.param .b64 param1;
	st.param.b64 	[param1], 0;
	.param .b32 retval0;
	call.uni (retval0), 
	vprintf, 
	(
	param0, 
	param1
	);
	ld.param.b32 	%r238, [retval0];
	} // callseq 41
	bra.uni 	$L__BB1_88;
$L__BB1_87:
	mov.u64 	%rd134, $str;
	cvta.global.u64 	%rd135, %rd134;
	{ // callseq 42, 0
	.param .b64 param0;
	st.param.b64 	[param0], %rd135;
	.param .b64 param1;
	st.param.b64 	[param1], 0;
	.param .b32 retval0;
	call.uni (retval0), 
	vprintf, 
	(
	param0, 
	param1
	);
	ld.param.b32 	%r240, [retval0];
	} // callseq 42
$L__BB1_88:
	ld.global.u8 	%rs70, [%rd161+100];
	setp.eq.s16 	%p44, %rs70, 0;
	@%p44 bra 	$L__BB1_90;
	mov.u64 	%rd136, $str$1;
	cvta.global.u64 	%rd137, %rd136;
	{ // callseq 43, 0
	.param .b64 param0;
	st.param.b64 	[param0], %rd137;
	.param .b64 param1;
	st.param.b64 	[param1], 0;
	.param .b32 retval0;
	call.uni (retval0), 
	vprintf, 
	(
	param0, 
	param1
	);
	ld.param.b32 	%r242, [retval0];
	} // callseq 43
	bra.uni 	$L__BB1_91;
$L__BB1_90:
	mov.u64 	%rd138, $str;
	cvta.global.u64 	%rd139, %rd138;
	{ // callseq 44, 0
	.param .b64 param0;
	st.param.b64 	[param0], %rd139;
	.param .b64 param1;
	st.param.b64 	[param1], 0;
	.param .b32 retval0;
	call.uni (retval0), 
	vprintf, 
	(
	param0, 
	param1
	);
	ld.param.b32 	%r244, [retval0];
	} // callseq 44
$L__BB1_91:
	ld.global.u8 	%rs71, [%rd161+120];
	setp.eq.s16 	%p45, %rs71, 0;
	@%p45 bra 	$L__BB1_93;
	mov.u64 	%rd140, $str$1;
	cvta.global.u64 	%rd141, %rd140;
	{ // callseq 45, 0
	.param .b64 param0;
	st.param.b64 	[param0], %rd141;
	.param .b64 param1;
	st.param.b64 	[param1], 0;
	.param .b32 retval0;
	call.uni (retval0), 
	vprintf, 
	(
	param0, 
	param1
	);
	ld.param.b32 	%r246, [retval0];
	} // callseq 45
	bra.uni 	$L__BB1_94;
$L__BB1_93:
	mov.u64 	%rd142, $str;
	cvta.global.u64 	%rd143, %rd142;
	{ // callseq 46, 0
	.param .b64 param0;
	st.param.b64 	[param0], %rd143;
	.param .b64 param1;
	st.param.b64 	[param1], 0;
	.param .b32 retval0;
	call.uni (retval0), 
	vprintf, 
	(
	param0, 
	param1
	);
	ld.param.b32 	%r248, [retval0];
	} // callseq 46
$L__BB1_94:
	ld.global.u8 	%rs72, [%rd161+140];
	setp.eq.s16 	%p46, %rs72, 0;
	@%p46 bra 	$L__BB1_96;
	mov.u64 	%rd144, $str$1;
	cvta.global.u64 	%rd145, %rd144;
	{ // callseq 47, 0
	.param .b64 param0;
	st.param.b64 	[param0], %rd145;
	.param .b64 param1;
	st.param.b64 	[param1], 0;
	.param .b32 retval0;
	call.uni (retval0), 
	vprintf, 
	(
	param0, 
	param1
	);
	ld.param.b32 	%r250, [retval0];
	} // callseq 47
	bra.uni 	$L__BB1_97;
$L__BB1_96:
	mov.u64 	%rd146, $str;
	cvta.global.u64 	%rd147, %rd146;
	{ // callseq 48, 0
	.param .b64 param0;
	st.param.b64 	[param0], %rd147;
	.param .b64 param1;
	st.param.b64 	[param1], 0;
	.param .b32 retval0;
	call.uni (retval0), 
	vprintf, 
	(
	param0, 
	param1
	);
	ld.param.b32 	%r252, [retval0];
	} // callseq 48
$L__BB1_97:
	ld.global.u8 	%rs73, [%rd161+160];
	setp.eq.s16 	%p47, %rs73, 0;
	@%p47 bra 	$L__BB1_99;
	mov.u64 	%rd148, $str$1;
	cvta.global.u64 	%rd149, %rd148;
	{ // callseq 49, 0
	.param .b64 param0;
	st.param.b64 	[param0], %rd149;
	.param .b64 param1;
	st.param.b64 	[param1], 0;
	.param .b32 retval0;
	call.uni (retval0), 
	vprintf, 
	(
	param0, 
	param1
	);
	ld.param.b32 	%r254, [retval0];
	} // callseq 49
	bra.uni 	$L__BB1_100;
$L__BB1_99:
	mov.u64 	%rd150, $str;
	cvta.global.u64 	%rd151, %rd150;
	{ // callseq 50, 0
	.param .b64 param0;
	st.param.b64 	[param0], %rd151;
	.param .b64 param1;
	st.param.b64 	[param1], 0;
	.param .b32 retval0;
	call.uni (retval0), 
	vprintf, 
	(
	param0, 
	param1
	);
	ld.param.b32 	%r256, [retval0];
	} // callseq 50
$L__BB1_100:
	ld.global.u8 	%rs74, [%rd161+180];
	setp.eq.s16 	%p48, %rs74, 0;
	@%p48 bra 	$L__BB1_102;
	mov.u64 	%rd152, $str$1;
	cvta.global.u64 	%rd153, %rd152;
	{ // callseq 51, 0
	.param .b64 param0;
	st.param.b64 	[param0], %rd153;
	.param .b64 param1;
	st.param.b64 	[param1], 0;
	.param .b32 retval0;
	call.uni (retval0), 
	vprintf, 
	(
	param0, 
	param1
	);
	ld.param.b32 	%r258, [retval0];
	} // callseq 51
	bra.uni 	$L__BB1_103;
$L__BB1_102:
	mov.u64 	%rd154, $str;
	cvta.global.u64 	%rd155, %rd154;
	{ // callseq 52, 0
	.param .b64 param0;
	st.param.b64 	[param0], %rd155;
	.param .b64 param1;
	st.param.b64 	[param1], 0;
	.param .b32 retval0;
	call.uni (retval0), 
	vprintf, 
	(
	param0, 
	param1
	);
	ld.param.b32 	%r260, [retval0];
	} // callseq 52
$L__BB1_103:
	mov.u64 	%rd156, $str$2;
	cvta.global.u64 	%rd157, %rd156;
	{ // callseq 53, 0
	.param .b64 param0;
	st.param.b64 	[param0], %rd157;
	.param .b64 param1;
	st.param.b64 	[param1], 0;
	.param .b32 retval0;
	call.uni (retval0), 
	vprintf, 
	(
	param0, 
	param1
	);
	ld.param.b32 	%r262, [retval0];
	} // callseq 53
	add.s32 	%r271, %r271, 1;
	add.s64 	%rd161, %rd161, 1;
	setp.ne.s32 	%p49, %r271, 20;
	@%p49 bra 	$L__BB1_43;
	cvta.global.u64 	%rd159, %rd156;
	{ // callseq 54, 0
	.param .b64 param0;
	st.param.b64 	[param0], %rd159;
	.param .b64 param1;
	st.param.b64 	[param1], 0;
	.param .b32 retval0;
	call.uni (retval0), 
	vprintf, 
	(
	param0, 
	param1
	);
	ld.param.b32 	%r264, [retval0];
	} // callseq 54
$L__BB1_105:
	rem.s32 	%r266, %r270, %r16;
	setp.ne.s32 	%p50, %r266, 0;
	@%p50 bra 	$L__BB1_109;
	setp.ne.s32 	%p51, %r5, 0;
	ld.global.s8 	%rs75, [%rd8+1];
	cvt.rn.f64.s16 	%fd25, %rs75;
	fma.rn.f64 	%fd26, %fd25, 0d4000000000000000, 0dBFF0000000000000;
	cvt.rn.f32.f64 	%f70, %fd26;
	atom.global.add.f32 	%f71, [%rd1], %f70;
	bar.sync 	0;
	@%p51 bra 	$L__BB1_108;
	ld.global.f32 	%f72, [%rd1];
	div.rn.f32 	%f73, %f72, 0f43A20000;
	st.global.f32 	[%rd1], %f73;
	ld.global.f32 	%f74, [%rd7];
	add.f32 	%f75, %f73, %f74;
	st.global.f32 	[%rd7], %f75;
	ld.global.f32 	%f76, [%rd7+4];
	fma.rn.f32 	%f77, %f73, %f73, %f76;
	st.global.f32 	[%rd7+4], %f77;
	mov.b32 	%r267, 0;
	st.global.u32 	[%rd1], %r267;
$L__BB1_108:
	bar.sync 	0;
$L__BB1_109:
	add.s32 	%r270, %r270, 1;
	setp.ne.s32 	%p52, %r270, %r14;
	@%p52 bra 	$L__BB1_9;
$L__BB1_110:
	ret;

}


// ===== COMPILED SASS (sm_100) =====

	.target	sm_100

	.elftype	@"ET_EXEC"


//--------------------- .note.nv.tkinfo           --------------------------
	.section	.note.nv.tkinfo,"",@"SHT_NOTE"
	.sectionflags	@"SHF_NOTE_NV_TKINFO"
	.tkinfo
        /*0018*/ 	.word	0x00000002
        /*0030*/ 	.string	""
        /*0030*/ 	.string	"ptxas"
        /*0030*/ 	.string	"Cuda compilation tools, release 13.0, V13.0.88"
        /*0030*/ 	.string	"Build cuda_13.0.r13.0/compiler.36424714_0"
        /*0030*/ 	.string	"-arch sm_100 -m 64 "



//--------------------- .note.nv.cuinfo           --------------------------
	.section	.note.nv.cuinfo,"",@"SHT_NOTE"
	.sectionflags	@"SHF_NOTE_NV_CUINFO"
        /*0018*/ 	.short	0x0002
        /*001a*/ 	.short	0x0064
        /*001c*/ 	.short	0x0082
	.zero		2


//--------------------- .nv.info                  --------------------------
	.section	.nv.info,"",@"SHT_CUDA_INFO"
	.align	4


	//----- nvinfo : EIATTR_REGCOUNT
	.align		4
        /*0000*/ 	.byte	0x04, 0x2f
        /*0002*/ 	.short	(.L_15 - .L_14)
	.align		4
.L_14:
        /*0004*/ 	.word	index@(_Z7initRNGP17curandStateXORWOWj)
        /*0008*/ 	.word	0x0000001f


	//----- nvinfo : EIATTR_FRAME_SIZE
	.align		4
.L_15:
        /*000c*/ 	.byte	0x04, 0x11
        /*000e*/ 	.short	(.L_17 - .L_16)
	.align		4
.L_16:
        /*0010*/ 	.word	index@(_Z7initRNGP17curandStateXORWOWj)
        /*0014*/ 	.word	0x00000000


	//----- nvinfo : EIATTR_REGCOUNT
	.align		4
.L_17:
        /*0018*/ 	.byte	0x04, 0x2f
        /*001a*/ 	.short	(.L_19 - .L_18)
	.align		4
.L_18:
        /*001c*/ 	.word	index@(_Z24dev_measure_cycle_kernel12measure_planPcP17curandStateXORWOWP6avg_trPff)
        /*0020*/ 	.word	0x0000001e


	//----- nvinfo : EIATTR_FRAME_SIZE
	.align		4
.L_19:
        /*0024*/ 	.byte	0x04, 0x11
        /*0026*/ 	.short	(.L_21 - .L_20)
	.align		4
.L_20:
        /*0028*/ 	.word	index@($__internal_0_$__cuda_sm3x_div_rn_noftz_f32_slowpath)
        /*002c*/ 	.word	0x00000020


	//----- nvinfo : EIATTR_FRAME_SIZE
	.align		4
.L_21:
        /*0030*/ 	.byte	0x04, 0x11
        /*0032*/ 	.short	(.L_23 - .L_22)
	.align		4
.L_22:
        /*0034*/ 	.word	index@(_Z24dev_measure_cycle_kernel12measure_planPcP17curandStateXORWOWP6avg_trPff)
        /*0038*/ 	.word	0x00000020


	//----- nvinfo : EIATTR_MIN_STACK_SIZE
	.align		4
.L_23:
        /*003c*/ 	.byte	0x04, 0x12
        /*003e*/ 	.short	(.L_25 - .L_24)
	.align		4
.L_24:
        /*0040*/ 	.word	index@(_Z24dev_measure_cycle_kernel12measure_planPcP17curandStateXORWOWP6avg_trPff)
        /*0044*/ 	.word	0x00000020


	//----- nvinfo : EIATTR_MIN_STACK_SIZE
	.align		4
.L_25:
        /*0048*/ 	.byte	0x04, 0x12
        /*004a*/ 	.short	(.L_27 - .L_26)
	.align		4
.L_26:
        /*004c*/ 	.word	index@(_Z7initRNGP17curandStateXORWOWj)
        /*0050*/ 	.word	0x00000000
.L_27:


//--------------------- .nv.compat                --------------------------
	.section	.nv.compat,"",@"SHT_CUDA_COMPAT_INFO"
	.align	4
        /*0000*/ 	.byte	0x02, 0x09, 0x00, 0x00, 0x02, 0x02, 0x01, 0x00, 0x02, 0x05, 0x05, 0x00, 0x03, 0x07, 0x01, 0x01
        /*0010*/ 	.byte	0x02, 0x03, 0x00, 0x00, 0x02, 0x06, 0x01, 0x00, 0x04, 0x0b, 0x08, 0x00, 0x01, 0x00, 0x00, 0x00
        /*0020*/ 	.byte	0x00, 0x00, 0x00, 0x00


//--------------------- .nv.info._Z24dev_measure_cycle_kernel12measure_planPcP17curandStateXORWOWP6avg_trPff --------------------------
	.section	.nv.info._Z24dev_measure_cycle_kernel12measure_planPcP17curandStateXORWOWP6avg_trPff,"",@"SHT_CUDA_INFO"
	.sectionflags	@""
	.align	4


	//----- nvinfo : EIATTR_CUDA_API_VERSION
	.align		4
        /*0000*/ 	.byte	0x04, 0x37
        /*0002*/ 	.short	(.L_29 - .L_28)
.L_28:
        /*0004*/ 	.word	0x00000082


	//----- nvinfo : EIATTR_KPARAM_INFO
	.align		4
.L_29:
        /*0008*/ 	.byte	0x04, 0x17
        /*000a*/ 	.short	(.L_31 - .L_30)
.L_30:
        /*000c*/ 	.word	0x00000000
        /*0010*/ 	.short	0x0005
        /*0012*/ 	.short	0x0030
        /*0014*/ 	.byte	0x00, 0xf0, 0x11, 0x00


	//----- nvinfo : EIATTR_KPARAM_INFO
	.align		4
.L_31:
        /*0018*/ 	.byte	0x04, 0x17
        /*001a*/ 	.short	(.L_33 - .L_32)
.L_32:
        /*001c*/ 	.word	0x00000000
        /*0020*/ 	.short	0x0004
        /*0022*/ 	.short	0x0028
        /*0024*/ 	.byte	0x00, 0xf5, 0x21, 0x00


	//----- nvinfo : EIATTR_KPARAM_INFO
	.align		4
.L_33:
        /*0028*/ 	.byte	0x04, 0x17
        /*002a*/ 	.short	(.L_35 - .L_34)
.L_34:
        /*002c*/ 	.word	0x00000000
        /*0030*/ 	.short	0x0003
        /*0032*/ 	.short	0x0020
        /*0034*/ 	.byte	0x00, 0xf5, 0x21, 0x00


	//----- nvinfo : EIATTR_KPARAM_INFO
	.align		4
.L_35:
        /*0038*/ 	.byte	0x04, 0x17
        /*003a*/ 	.short	(.L_37 - .L_36)
.L_36:
        /*003c*/ 	.word	0x00000000
        /*0040*/ 	.short	0x0002
        /*0042*/ 	.short	0x0018
        /*0044*/ 	.byte	0x00, 0xf5, 0x21, 0x00


	//----- nvinfo : EIATTR_KPARAM_INFO
	.align		4
.L_37:
        /*0048*/ 	.byte	0x04, 0x17
        /*004a*/ 	.short	(.L_39 - .L_38)
.L_38:
        /*004c*/ 	.word	0x00000000
        /*0050*/ 	.short	0x0001
        /*0052*/ 	.short	0x0010
        /*0054*/ 	.byte	0x00, 0xf5, 0x21, 0x00


	//----- nvinfo : EIATTR_KPARAM_INFO
	.align		4
.L_39:
        /*0058*/ 	.byte	0x04, 0x17
        /*005a*/ 	.short	(.L_41 - .L_40)
.L_40:
        /*005c*/ 	.word	0x00000000
        /*0060*/ 	.short	0x0000
        /*0062*/ 	.short	0x0000
        /*0064*/ 	.byte	0x00, 0xf0, 0x41, 0x00


	//----- nvinfo : EIATTR_SPARSE_MMA_MASK
	.align		4
.L_41:
        /*0068*/ 	.byte	0x03, 0x50
        /*006a*/ 	.short	0x0000


	//----- nvinfo : EIATTR_MAXREG_COUNT
	.align		4
        /*006c*/ 	.byte	0x03, 0x1b
        /*006e*/ 	.short	0x00ff


	//----- nvinfo : EIATTR_NUM_BARRIERS
	.align		4
        /*0070*/ 	.byte	0x02, 0x4c
        /*0072*/ 	.byte	0x01
	.zero		1


	//----- nvinfo : EIATTR_EXTERNS
	.align		4
        /*0074*/ 	.byte	0x04, 0x0f
        /*0076*/ 	.short	(.L_43 - .L_42)


	//   ....[0]....
	.align		4
.L_42:
        /*0078*/ 	.word	index@(vprintf)


	//----- nvinfo : EIATTR_MERCURY_ISA_VERSION
	.align		4
.L_43:
        /*007c*/ 	.byte	0x03, 0x5f
        /*007e*/ 	.short	0x0101


	//----- nvinfo : EIATTR_VRC_CTA_INIT_COUNT
	.align		4
        /*0080*/ 	.byte	0x02, 0x4a
	.zero		1
	.zero		1


	//----- nvinfo : EIATTR_SYSCALL_OFFSETS
	.align		4
        /*0084*/ 	.byte	0x04, 0x46
        /*0086*/ 	.short	(.L_45 - .L_44)


	//   ....[0]....
.L_44:
        /*0088*/ 	.word	0x000008d0


	//   ....[1]....
        /*008c*/ 	.word	0x000009a0


	//   ....[2]....
        /*0090*/ 	.word	0x00000a70


	//   ....[3]....
        /*0094*/ 	.word	0x00001180


	//   ....[4]....
        /*0098*/ 	.word	0x00001250


	//   ....[5]....
        /*009c*/ 	.word	0x00001320


	//   ....[6]....
        /*00a0*/ 	.word	0x00001c20


	//   ....[7]....
        /*00a4*/ 	.word	0x00001cf0


	//   ....[8]....
        /*00a8*/ 	.word	0x00001dc0


	//   ....[9]....
        /*00ac*/ 	.word	0x000024e0


	//   ....[10]....
        /*00b0*/ 	.word	0x000025b0


	//   ....[11]....
        /*00b4*/ 	.word	0x00002680


	//   ....[12]....
        /*00b8*/ 	.word	0x000027e0


	//   ....[13]....
        /*00bc*/ 	.word	0x00002940


	//   ....[14]....
        /*00c0*/ 	.word	0x000029d0


	//   ....[15]....
        /*00c4*/ 	.word	0x00002aa0


	//   ....[16]....
        /*00c8*/ 	.word	0x00002b30


	//   ....[17]....
        /*00cc*/ 	.word	0x00002c00


	//   ....[18]....
        /*00d0*/ 	.word	0x00002c90


	//   ....[19]....
        /*00d4*/ 	.word	0x00002d60


	//   ....[20]....
        /*00d8*/ 	.word	0x00002df0


	//   ....[21]....
        /*00dc*/ 	.word	0x00002ec0


	//   ....[22]....
        /*00e0*/ 	.word	0x00002f50


	//   ....[23]....
        /*00e4*/ 	.word	0x00003020


	//   ....[24]....
        /*00e8*/ 	.word	0x000030b0


	//   ....[25]....
        /*00ec*/ 	.word	0x00003180


	//   ....[26]....
        /*00f0*/ 	.word	0x00003210


	//   ....[27]....
        /*00f4*/ 	.word	0x000032e0


	//   ....[28]....
        /*00f8*/ 	.word	0x00003370


	//   ....[29]....
        /*00fc*/ 	.word	0x00003440


	//   ....[30]....
        /*0100*/ 	.word	0x000034d0


	//   ....[31]....
        /*0104*/ 	.word	0x000035a0


	//   ....[32]....
        /*0108*/ 	.word	0x00003630


	//   ....[33]....
        /*010c*/ 	.word	0x00003700


	//   ....[34]....
        /*0110*/ 	.word	0x00003790


	//   ....[35]....
        /*0114*/ 	.word	0x00003860


	//   ....[36]....
        /*0118*/ 	.word	0x000038f0


	//   ....[37]....
        /*011c*/ 	.word	0x000039c0


	//   ....[38]....
        /*0120*/ 	.word	0x00003a50


	//   ....[39]....
        /*0124*/ 	.word	0x00003b20


	//   ....[40]....
        /*0128*/ 	.word	0x00003bb0


	//   ....[41]....
        /*012c*/ 	.word	0x00003c80


	//   ....[42]....
        /*0130*/ 	.word	0x00003d10


	//   ....[43]....
        /*0134*/ 	.word	0x00003de0


	//   ....[44]....
        /*0138*/ 	.word	0x00003e70


	//   ....[45]....
        /*013c*/ 	.word	0x00003f40


	//   ....[46]....
        /*0140*/ 	.word	0x00003fd0


	//   ....[47]....
        /*0144*/ 	.word	0x000040a0


	//   ....[48]....
        /*0148*/ 	.word	0x00004130


	//   ....[49]....
        /*014c*/ 	.word	0x00004200


	//   ....[50]....
        /*0150*/ 	.word	0x00004290


	//   ....[51]....
        /*0154*/ 	.word	0x00004360


	//   ....[52]....
        /*0158*/ 	.word	0x000043f0


	//   ....[53]....
        /*015c*/ 	.word	0x00004480


	//   ....[54]....
        /*0160*/ 	.word	0x00004550


	//----- nvinfo : EIATTR_EXIT_INSTR_OFFSETS
	.align		4
.L_45:
        /*0164*/ 	.byte	0x04, 0x1c
        /*0166*/ 	.short	(.L_47 - .L_46)


	//   ....[0]....
.L_46:
        /*0168*/ 	.word	0x00001420


	//   ....[1]....
        /*016c*/ 	.word	0x000049b0


	//----- nvinfo : EIATTR_CRS_STACK_SIZE
	.align		4
.L_47:
        /*0170*/ 	.byte	0x04, 0x1e
        /*0172*/ 	.short	(.L_49 - .L_48)
.L_48:
        /*0174*/ 	.word	0x00000000


	//----- nvinfo : EIATTR_CBANK_PARAM_SIZE
	.align		4
.L_49:
        /*0178*/ 	.byte	0x03, 0x19
        /*017a*/ 	.short	0x0034


	//----- nvinfo : EIATTR_PARAM_CBANK
	.align		4
        /*017c*/ 	.byte	0x04, 0x0a
        /*017e*/ 	.short	(.L_51 - .L_50)
	.align		4
.L_50:
        /*0180*/ 	.word	index@(.nv.constant0._Z24dev_measure_cycle_kernel12measure_planPcP17curandStateXORWOWP6avg_trPff)
        /*0184*/ 	.short	0x0380
        /*0186*/ 	.short	0x0034


	//----- nvinfo : EIATTR_SW_WAR
	.align		4
.L_51:
        /*0188*/ 	.byte	0x04, 0x36
        /*018a*/ 	.short	(.L_53 - .L_52)
.L_52:
        /*018c*/ 	.word	0x00000008
.L_53:


//--------------------- .nv.info._Z7initRNGP17curandStateXORWOWj --------------------------
	.section	.nv.info._Z7initRNGP17curandStateXORWOWj,"",@"SHT_CUDA_INFO"
	.sectionflags	@""
	.align	4


	//----- nvinfo : EIATTR_CUDA_API_VERSION
	.align		4
        /*0000*/ 	.byte	0x04, 0x37
        /*0002*/ 	.short	(.L_55 - .L_54)
.L_54:
        /*0004*/ 	.word	0x00000082


	//----- nvinfo : EIATTR_KPARAM_INFO
	.align		4
.L_55:
        /*0008*/ 	.byte	0x04, 0x17
        /*000a*/ 	.short	(.L_57 - .L_56)
.L_56:
        /*000c*/ 	.word	0x00000000
        /*0010*/ 	.short	0x0001
        /*0012*/ 	.short	0x0008
        /*0014*/ 	.byte	0x00, 0xf0, 0x11, 0x00


	//----- nvinfo : EIATTR_KPARAM_INFO
	.align		4
.L_57:
        /*0018*/ 	.byte	0x04, 0x17
        /*001a*/ 	.short	(.L_59 - .L_58)
.L_58:
        /*001c*/ 	.word	0x00000000
        /*0020*/ 	.short	0x0000
        /*0022*/ 	.short	0x0000
        /*0024*/ 	.byte	0x00, 0xf5, 0x21, 0x00


	//----- nvinfo : EIATTR_SPARSE_MMA_MASK
	.align		4
.L_59:
        /*0028*/ 	.byte	0x03, 0x50
        /*002a*/ 	.short	0x0000


	//----- nvinfo : EIATTR_MAXREG_COUNT
	.align		4
        /*002c*/ 	.byte	0x03, 0x1b
        /*002e*/ 	.short	0x00ff


	//----- nvinfo : EIATTR_MERCURY_ISA_VERSION
	.align		4
        /*0030*/ 	.byte	0x03, 0x5f
        /*0032*/ 	.short	0x0101


	//----- nvinfo : EIATTR_VRC_CTA_INIT_COUNT
	.align		4
        /*0034*/ 	.byte	0x02, 0x4a
	.zero		1
	.zero		1


	//----- nvinfo : EIATTR_EXIT_INSTR_OFFSETS
	.align		4
        /*0038*/ 	.byte	0x04, 0x1c
        /*003a*/ 	.short	(.L_61 - .L_60)


	//   ....[0]....
.L_60:
        /*003c*/ 	.word	0x00000ea0


	//----- nvinfo : EIATTR_CRS_STACK_SIZE
	.align		4
.L_61:
        /*0040*/ 	.byte	0x04, 0x1e
        /*0042*/ 	.short	(.L_63 - .L_62)
.L_62:
        /*0044*/ 	.word	0x00000000


	//----- nvinfo : EIATTR_CBANK_PARAM_SIZE
	.align		4
.L_63:
        /*0048*/ 	.byte	0x03, 0x19
        /*004a*/ 	.short	0x000c


	//----- nvinfo : EIATTR_PARAM_CBANK
	.align		4
        /*004c*/ 	.byte	0x04, 0x0a
        /*004e*/ 	.short	(.L_65 - .L_64)
	.align		4
.L_64:
        /*0050*/ 	.word	index@(.nv.constant0._Z7initRNGP17curandStateXORWOWj)
        /*0054*/ 	.short	0x0380
        /*0056*/ 	.short	0x000c


	//----- nvinfo : EIATTR_SW_WAR
	.align		4
.L_65:
        /*0058*/ 	.byte	0x04, 0x36
        /*005a*/ 	.short	(.L_67 - .L_66)
.L_66:
        /*005c*/ 	.word	0x00000008
.L_67:


//--------------------- .nv.callgraph             --------------------------
	.section	.nv.callgraph,"",@"SHT_CUDA_CALLGRAPH"
	.align	4
	.sectionentsize	8
	.align		4
        /*0000*/ 	.word	0x00000000
	.align		4
        /*0004*/ 	.word	0xffffffff
	.align		4
        /*0008*/ 	.word	index@(_Z24dev_measure_cycle_kernel12measure_planPcP17curandStateXORWOWP6avg_trPff)
	.align		4
        /*000c*/ 	.word	index@(vprintf)
	.align		4
        /*0010*/ 	.word	0x00000000
	.align		4
        /*0014*/ 	.word	0xfffffffe
	.align		4
        /*0018*/ 	.word	0x00000000
	.align		4
        /*001c*/ 	.word	0xfffffffd
	.align		4
        /*0020*/ 	.word	0x00000000
	.align		4
        /*0024*/ 	.word	0xfffffffc


//--------------------- .nv.constant4             --------------------------
	.section	.nv.constant4,"a",@progbits
	.align	8
	.align		8
.nv.constant4:
        /*0000*/ 	.dword	vprintf
	.align		8
        /*0008*/ 	.dword	precalc_xorwow_matrix
	.align		8
        /*0010*/ 	.dword	precalc_xorwow_offset_matrix
	.align		8
        /*0018*/ 	.dword	mrg32k3aM1
	.align		8
        /*0020*/ 	.dword	mrg32k3aM2
	.align		8
        /*0028*/ 	.dword	mrg32k3aM1SubSeq
	.align		8
        /*0030*/ 	.dword	mrg32k3aM2SubSeq
	.align		8
        /*0038*/ 	.dword	mrg32k3aM1Seq
	.align		8
        /*0040*/ 	.dword	mrg32k3aM2Seq
	.align		8
        /*0048*/ 	.dword	$str
	.align		8
        /*0050*/ 	.dword	$str$1
	.align		8
        /*0058*/ 	.dword	$str$2
	.align		8
        /*0060*/ 	.dword	$str$3
	.align		8
        /*0068*/ 	.dword	$str$4


//--------------------- .nv.constant3             --------------------------
	.section	.nv.constant3,"a",@progbits
	.align	8
.nv.constant3:
	.type		__cr_lgamma_table,@object
	.size		__cr_lgamma_table,(.L_8 - __cr_lgamma_table)
__cr_lgamma_table:
        /*0000*/ 	.byte	0x00, 0x00, 0x00, 0x00, 0x00, 0x00, 0x00, 0x00, 0x00, 0x00, 0x00, 0x00, 0x00, 0x00, 0x00, 0x00
        /*0010*/ 	.byte	0xef, 0x39, 0xfa, 0xfe, 0x42, 0x2e, 0xe6, 0x3f, 0x02, 0x20, 0x2a, 0xfa, 0x0b, 0xab, 0xfc, 0x3f
        /*0020*/ 	.byte	0xf9, 0x2c, 0x92, 0x7c, 0xa7, 0x6c, 0x09, 0x40, 0xc9, 0x79, 0x44, 0x3c, 0x64, 0x26, 0x13, 0x40
        /*0030*/ 	.byte	0xca, 0x01, 0xcf, 0x3a, 0x27, 0x51, 0x1a, 0x40, 0x30, 0xcc, 0x2d, 0xf3, 0xe1, 0x0c, 0x21, 0x40
        /*0040*/ 	.byte	0x0d, 0xb7, 0xfc, 0x82, 0x8e, 0x35, 0x25, 0x40
.L_8:


//--------------------- .text._Z24dev_measure_cycle_kernel12measure_planPcP17curandStateXORWOWP6avg_trPff --------------------------
	.section	.text._Z24dev_measure_cycle_kernel12measure_planPcP17curandStateXORWOWP6avg_trPff,"ax",@progbits
	.align	128
        .global         _Z24dev_measure_cycle_kernel12measure_planPcP17curandStateXORWOWP6avg_trPff
        .type           _Z24dev_measure_cycle_kernel12measure_planPcP17curandStateXORWOWP6avg_trPff,@function
        .size           _Z24dev_measure_cycle_kernel12measure_planPcP17curandStateXORWOWP6avg_trPff,(.L_x_150 - _Z24dev_measure_cycle_kernel12measure_planPcP17curandStateXORWOWP6avg_trPff)
        .other          _Z24dev_measure_cycle_kernel12measure_planPcP17curandStateXORWOWP6avg_trPff,@"STO_CUDA_ENTRY STV_DEFAULT"
_Z24dev_measure_cycle_kernel12measure_planPcP17curandStateXORWOWP6avg_trPff:
.text._Z24dev_measure_cycle_kernel12measure_planPcP17curandStateXORWOWP6avg_trPff:
[----:B------:R-:W0:Y:S01]  /*0000*/  LDC R1, c[0x0][0x37c] ;  /* 0x0000df00ff017b82 */ /* 0x000e220000000800 */
[----:B------:R-:W1:Y:S01]  /*0010*/  LDCU UR6, c[0x0][0x388] ;  /* 0x00007100ff0677ac */ /* 0x000e620008000800 */
[----:B0-----:R-:W-:Y:S02]  /*0020*/  VIADD R1, R1, 0xffffffe0 ;  /* 0xffffffe001017836 */ /* 0x001fe40000000000 */
[----:B------:R-:W-:Y:S01]  /*0030*/  IMAD.MOV.U32 R22, RZ, RZ, RZ ;  /* 0x000000ffff167224 */ /* 0x000fe200078e00ff */
[----:B------:R-:W0:Y:S01]  /*0040*/  LDCU UR4, c[0x0][0x2f8] ;  /* 0x00005f00ff0477ac */ /* 0x000e220008000800 */
[----:B------:R-:W2:Y:S01]  /*0050*/  LDCU UR5, c[0x0][0x2fc] ;  /* 0x00005f80ff0577ac */ /* 0x000ea20008000800 */
[----:B------:R-:W3:Y:S01]  /*0060*/  LDCU.64 UR36, c[0x0][0x358] ;  /* 0x00006b00ff2477ac */ /* 0x000ee20008000a00 */
[----:B-1----:R-:W-:Y:S01]  /*0070*/  UISETP.GE.AND UP0, UPT, UR6, 0x1, UPT ;  /* 0x000000010600788c */ /* 0x002fe2000bf06270 */
[----:B0-----:R-:W-:-:S05]  /*0080*/  IADD3 R2, P0, PT, R1, UR4, RZ ;  /* 0x0000000401027c10 */ /* 0x001fca000ff1e0ff */
[----:B--2---:R-:W-:-:S03]  /*0090*/  IMAD.X R16, RZ, RZ, UR5, P0 ;  /* 0x00000005ff107e24 */ /* 0x004fc600080e06ff */
[----:B---3--:R-:W-:Y:S05]  /*00a0*/  BRA.U !UP0, `(.L_x_0) ;  /* 0x0000001108d47547 */ /* 0x008fea000b800000 */
[----:B------:R-:W0:Y:S01]  /*00b0*/  S2R R4, SR_TID.X ;  /* 0x0000000000047919 */ /* 0x000e220000002100 */
[----:B------:R-:W1:Y:S01]  /*00c0*/  S2UR UR4, SR_CTAID.X ;  /* 0x00000000000479c3 */ /* 0x000e620000002500 */
[----:B------:R-:W2:Y:S01]  /*00d0*/  LDCU.64 UR6, c[0x0][0x390] ;  /* 0x00007200ff0677ac */ /* 0x000ea20008000a00 */
[----:B------:R-:W3:Y:S06]  /*00e0*/  LDCU UR42, c[0x0][0x388] ;  /* 0x00007100ff2a77ac */ /* 0x000eec0008000800 */
[----:B------:R-:W1:Y:S01]  /*00f0*/  LDC R5, c[0x0][0x360] ;  /* 0x0000d800ff057b82 */ /* 0x000e620000000800 */
[----:B------:R-:W4:Y:S01]  /*0100*/  LDCU.64 UR40, c[0x0][0x390] ;  /* 0x00007200ff2877ac */ /* 0x000f220008000a00 */
[----:B------:R-:W-:-:S06]  /*0110*/  UMOV UR38, URZ ;  /* 0x000000ff00267c82 */ /* 0x000fcc0008000000 */
[----:B------:R-:W5:Y:S01]  /*0120*/  LDC.64 R18, c[0x0][0x398] ;  /* 0x0000e600ff127b82 */ /* 0x000f620000000a00 */
[----:B0-----:R-:W-:-:S05]  /*0130*/  LOP3.LUT R0, R4, 0xffff, RZ, 0xc0, !PT ;  /* 0x0000ffff04007812 */ /* 0x001fca00078ec0ff */
[----:B------:R-:W-:-:S05]  /*0140*/  IMAD R0, R0, 0xe39, RZ ;  /* 0x00000e3900007824 */ /* 0x000fca00078e02ff */
[----:B------:R-:W-:-:S04]  /*0150*/  SHF.R.U32.HI R0, RZ, 0x10, R0 ;  /* 0x00000010ff007819 */ /* 0x000fc80000011600 */
[C---:B------:R-:W-:Y:S01]  /*0160*/  PRMT R3, R0.reuse, 0x9910, RZ ;  /* 0x0000991000037816 */ /* 0x040fe200000000ff */
[----:B------:R-:W-:-:S04]  /*0170*/  VIADD R0, R0, 0x1 ;  /* 0x0000000100007836 */ /* 0x000fc80000000000 */
[----:B------:R-:W-:Y:S01]  /*0180*/  IMAD R3, R3, 0x12, RZ ;  /* 0x0000001203037824 */ /* 0x000fe200078e02ff */
[----:B------:R-:W-:-:S03]  /*0190*/  LOP3.LUT R0, R0, 0xffff, RZ, 0xc0, !PT ;  /* 0x0000ffff00007812 */ /* 0x000fc600078ec0ff */
[----:B------:R-:W-:Y:S02]  /*01a0*/  IMAD.MOV R3, RZ, RZ, -R3 ;  /* 0x000000ffff037224 */ /* 0x000fe400078e0a03 */
[----:B------:R-:W-:-:S03]  /*01b0*/  IMAD R0, R0, 0x14, RZ ;  /* 0x0000001400007824 */ /* 0x000fc600078e02ff */
[----:B------:R-:W-:-:S05]  /*01c0*/  PRMT R3, R3, 0x7710, RZ ;  /* 0x0000771003037816 */ /* 0x000fca00000000ff */
[----:B------:R-:W-:-:S05]  /*01d0*/  IMAD.IADD R3, R3, 0x1, R4 ;  /* 0x0000000103037824 */ /* 0x000fca00078e0204 */
[----:B------:R-:W-:-:S04]  /*01e0*/  LOP3.LUT R3, R3, 0xffff, RZ, 0xc0, !PT ;  /* 0x0000ffff03037812 */ /* 0x000fc800078ec0ff */
[----:B--2---:R-:W-:Y:S01]  /*01f0*/  IADD3 R24, P0, P1, R0, UR6, R3 ;  /* 0x0000000600187c10 */ /* 0x004fe2000f91e003 */
[----:B-1----:R-:W-:-:S03]  /*0200*/  IMAD R3, R5, UR4, R4 ;  /* 0x0000000405037c24 */ /* 0x002fc6000f8e0204 */
[----:B------:R-:W-:Y:S01]  /*0210*/  IADD3.X R25, PT, PT, RZ, UR7, RZ, P0, P1 ;  /* 0x00000007ff197c10 */ /* 0x000fe200087e24ff */
[----:B---345:R-:W-:-:S08]  /*0220*/  IMAD.WIDE.U32 R18, R3, 0x30, R18 ;  /* 0x0000003003127825 */ /* 0x038fd000078e0012 */
.L_x_19:
[----:B0-----:R-:W0:Y:S01]  /*0230*/  S2R R4, SR_TID.X ;  /* 0x0000000000047919 */ /* 0x001e220000002100 */
[----:B------:R-:W-:-:S04]  /*0240*/  UIADD3 UR38, UPT, UPT, UR38, 0x1, URZ ;  /* 0x0000000126267890 */ /* 0x000fc8000fffe0ff */
[----:B------:R-:W-:-:S04]  /*0250*/  UISETP.NE.AND UP0, UPT, UR38, UR42, UPT ;  /* 0x0000002a2600728c */ /* 0x000fc8000bf05270 */
[----:B------:R-:W-:Y:S01]  /*0260*/  UP2UR UR39, UPR, URZ, 0x1 ;  /* 0x00000001ff277883 */ /* 0x000fe20008000000 */
[----:B0-----:R-:W-:-:S05]  /*0270*/  LOP3.LUT R0, R4, 0xffff, RZ, 0xc0, !PT ;  /* 0x0000ffff04007812 */ /* 0x001fca00078ec0ff */
[----:B------:R-:W-:-:S05]  /*0280*/  IMAD R0, R0, 0xe39, RZ ;  /* 0x00000e3900007824 */ /* 0x000fca00078e02ff */
[----:B------:R-:W-:-:S04]  /*0290*/  SHF.R.U32.HI R0, RZ, 0x10, R0 ;  /* 0x00000010ff007819 */ /* 0x000fc80000011600 */
[C---:B------:R-:W-:Y:S01]  /*02a0*/  PRMT R3, R0.reuse, 0x9910, RZ ;  /* 0x0000991000037816 */ /* 0x040fe200000000ff */
[----:B------:R-:W-:-:S04]  /*02b0*/  VIADD R0, R0, 0x1 ;  /* 0x0000000100007836 */ /* 0x000fc80000000000 */
[----:B------:R-:W-:Y:S01]  /*02c0*/  IMAD R3, R3, 0x12, RZ ;  /* 0x0000001203037824 */ /* 0x000fe200078e02ff */
[----:B------:R-:W-:-:S03]  /*02d0*/  LOP3.LUT R0, R0, 0xffff, RZ, 0xc0, !PT ;  /* 0x0000ffff00007812 */ /* 0x000fc600078ec0ff */
[----:B------:R-:W-:-:S05]  /*02e0*/  IMAD.MOV R3, RZ, RZ, -R3 ;  /* 0x000000ffff037224 */ /* 0x000fca00078e0a03 */
[----:B------:R-:W-:-:S05]  /*02f0*/  PRMT R3, R3, 0x7710, RZ ;  /* 0x0000771003037816 */ /* 0x000fca00000000ff */
[----:B------:R-:W-:-:S05]  /*0300*/  IMAD.IADD R3, R3, 0x1, R4 ;  /* 0x0000000103037824 */ /* 0x000fca00078e0204 */
[----:B------:R-:W-:-:S05]  /*0310*/  LOP3.LUT R3, R3, 0xffff, RZ, 0xc0, !PT ;  /* 0x0000ffff03037812 */ /* 0x000fca00078ec0ff */
[----:B------:R-:W-:-:S05]  /*0320*/  IMAD.IADD R5, R3, 0x1, -R0 ;  /* 0x0000000103057824 */ /* 0x000fca00078e0a00 */
[----:B------:R-:W-:-:S04]  /*0330*/  LOP3.LUT R5, R5, 0x1, RZ, 0xc0, !PT ;  /* 0x0000000105057812 */ /* 0x000fc800078ec0ff */
[----:B------:R-:W-:-:S13]  /*0340*/  ISETP.NE.AND P0, PT, R5, RZ, PT ;  /* 0x000000ff0500720c */ /* 0x000fda0003f05270 */
[----:B------:R-:W-:Y:S05]  /*0350*/  @!P0 BRA `(.L_x_1) ;  /* 0x0000000400e48947 */ /* 0x000fea0003800000 */
[----:B------:R-:W-:Y:S01]  /*0360*/  IMAD R0, R0, 0x14, RZ ;  /* 0x0000001400007824 */ /* 0x000fe200078e02ff */
[----:B------:R-:W2:Y:S03]  /*0370*/  LDG.E.U8 R5, desc[UR36][R24.64+0x2] ;  /* 0x0000022418057981 */ /* 0x000ea6000c1e1100 */
[----:B------:R-:W-:Y:S01]  /*0380*/  IMAD.IADD R0, R3, 0x1, R0 ;  /* 0x0000000103007824 */ /* 0x000fe200078e0200 */
[----:B------:R-:W3:Y:S01]  /*0390*/  LDG.E.U8 R9, desc[UR36][R24.64+0x15] ;  /* 0x0000152418097981 */ /* 0x000ee2000c1e1100 */
[----:B------:R-:W0:Y:S03]  /*03a0*/  LDC R3, c[0x0][0x3b0] ;  /* 0x0000ec00ff037b82 */ /* 0x000e260000000800 */
[----:B------:R-:W-:Y:S01]  /*03b0*/  IADD3 R6, P0, PT, R0, UR40, RZ ;  /* 0x0000002800067c10 */ /* 0x000fe2000ff1e0ff */
[----:B------:R-:W4:Y:S04]  /*03c0*/  LDG.E.U8 R11, desc[UR36][R24.64+-0x13] ;  /* 0xffffed24180b7981 */ /* 0x000f28000c1e1100 */
[----:B------:R-:W-:Y:S01]  /*03d0*/  IMAD.X R7, RZ, RZ, UR41, P0 ;  /* 0x00000029ff077e24 */ /* 0x000fe200080e06ff */
[----:B------:R-:W2:Y:S05]  /*03e0*/  LDG.E.U8 R0, desc[UR36][R24.64+0x1] ;  /* 0x0000012418007981 */ /* 0x000eaa000c1e1100 */
[----:B------:R-:W5:Y:S01]  /*03f0*/  LDG.E.U8 R7, desc[UR36][R6.64] ;  /* 0x0000002406077981 */ /* 0x000f62000c1e1100 */
[----:B0-----:R-:W0:Y:S01]  /*0400*/  MUFU.RCP R10, R3 ;  /* 0x00000003000a7308 */ /* 0x001e220000001000 */
[----:B------:R-:W-:Y:S01]  /*0410*/  BSSY.RECONVERGENT B0, `(.L_x_2) ;  /* 0x000001a000007945 */ /* 0x000fe20003800200 */
[----:B--2---:R-:W-:-:S02]  /*0420*/  LOP3.LUT R5, R5, R0, RZ, 0x3c, !PT ;  /* 0x0000000005057212 */ /* 0x004fc400078e3cff */
[-C--:B---3--:R-:W-:Y:S02]  /*0430*/  LOP3.LUT R9, R9, R0.reuse, RZ, 0x3c, !PT ;  /* 0x0000000009097212 */ /* 0x088fe400078e3cff */
[-C--:B-----5:R-:W-:Y:S02]  /*0440*/  LOP3.LUT R8, R7, R0.reuse, RZ, 0x3c, !PT ;  /* 0x0000000007087212 */ /* 0x0a0fe400078e3cff */
[----:B----4-:R-:W-:Y:S02]  /*0450*/  LOP3.LUT R11, R11, R0, RZ, 0x3c, !PT ;  /* 0x000000000b0b7212 */ /* 0x010fe400078e3cff */
[----:B------:R-:W-:Y:S02]  /*0460*/  PRMT R0, R5, 0x8880, RZ ;  /* 0x0000888005007816 */ /* 0x000fe400000000ff */
[----:B------:R-:W-:Y:S02]  /*0470*/  PRMT R6, R9, 0x8880, RZ ;  /* 0x0000888009067816 */ /* 0x000fe400000000ff */
[----:B------:R-:W-:-:S02]  /*0480*/  PRMT R5, R8, 0x8880, RZ ;  /* 0x0000888008057816 */ /* 0x000fc400000000ff */
[----:B------:R-:W-:Y:S02]  /*0490*/  PRMT R7, R11, 0x8880, RZ ;  /* 0x000088800b077816 */ /* 0x000fe400000000ff */
[----:B------:R-:W-:Y:S01]  /*04a0*/  IADD3 R0, PT, PT, R6, R5, R0 ;  /* 0x0000000506007210 */ /* 0x000fe20007ffe000 */
[----:B------:R-:W-:-:S04]  /*04b0*/  IMAD.MOV.U32 R5, RZ, RZ, -0x4 ;  /* 0xfffffffcff057424 */ /* 0x000fc800078e00ff */
[----:B------:R-:W-:-:S04]  /*04c0*/  IMAD.IADD R0, R0, 0x1, R7 ;  /* 0x0000000100007824 */ /* 0x000fc800078e0207 */
[----:B------:R-:W-:-:S05]  /*04d0*/  IMAD R0, R0, R5, 0x8 ;  /* 0x0000000800007424 */ /* 0x000fca00078e0205 */
[----:B------:R-:W-:Y:S01]  /*04e0*/  I2FP.F32.S32 R0, R0 ;  /* 0x0000000000007245 */ /* 0x000fe20000201400 */
[----:B0-----:R-:W-:-:S03]  /*04f0*/  FFMA R5, R10, -R3, 1 ;  /* 0x3f8000000a057423 */ /* 0x001fc60000000803 */
[----:B------:R-:W0:Y:S01]  /*0500*/  FCHK P0, -R0, R3 ;  /* 0x0000000300007302 */ /* 0x000e220000000100 */
[----:B------:R-:W-:-:S04]  /*0510*/  FFMA R5, R10, R5, R10 ;  /* 0x000000050a057223 */ /* 0x000fc8000000000a */
[----:B------:R-:W-:-:S04]  /*0520*/  FFMA R6, -R0, R5, RZ ;  /* 0x0000000500067223 */ /* 0x000fc800000001ff */
[----:B------:R-:W-:-:S04]  /*0530*/  FFMA R7, R6, -R3, -R0 ;  /* 0x8000000306077223 */ /* 0x000fc80000000800 */
[----:B------:R-:W-:Y:S01]  /*0540*/  FFMA R5, R5, R7, R6 ;  /* 0x0000000705057223 */ /* 0x000fe20000000006 */
[----:B0-----:R-:W-:Y:S06]  /*0550*/  @!P0 BRA `(.L_x_3) ;  /* 0x0000000000148947 */ /* 0x001fec0003800000 */
[----:B------:R-:W0:Y:S01]  /*0560*/  LDCU UR4, c[0x0][0x3b0] ;  /* 0x00007600ff0477ac */ /* 0x000e220008000800 */
[----:B------:R-:W-:Y:S01]  /*0570*/  FADD R0, -R0, -RZ ;  /* 0x800000ff00007221 */ /* 0x000fe20000000100 */
[----:B------:R-:W-:Y:S01]  /*0580*/  MOV R6, 0x5b0 ;  /* 0x000005b000067802 */ /* 0x000fe20000000f00 */
[----:B0-----:R-:W-:-:S07]  /*0590*/  IMAD.U32 R3, RZ, RZ, UR4 ;  /* 0x00000004ff037e24 */ /* 0x001fce000f8e00ff */
[----:B------:R-:W-:Y:S05]  /*05a0*/  CALL.REL.NOINC `($__internal_0_$__cuda_sm3x_div_rn_noftz_f32_slowpath) ;  /* 0x0000004400047944 */ /* 0x000fea0003c00000 */
.L_x_3:
[----:B------:R-:W-:Y:S05]  /*05b0*/  BSYNC.RECONVERGENT B0 ;  /* 0x0000000000007941 */ /* 0x000fea0003800200 */
.L_x_2:
[----:B------:R-:W2:Y:S04]  /*05c0*/  LDG.E.64 R10, desc[UR36][R18.64] ;  /* 0x00000024120a7981 */ /* 0x000ea8000c1e1b00 */
[----:B------:R-:W3:Y:S04]  /*05d0*/  LDG.E.64 R6, desc[UR36][R18.64+0x10] ;  /* 0x0000102412067981 */ /* 0x000ee8000c1e1b00 */
[----:B------:R-:W4:Y:S01]  /*05e0*/  LDG.E.64 R8, desc[UR36][R18.64+0x8] ;  /* 0x0000082412087981 */ /* 0x000f22000c1e1b00 */
[----:B------:R-:W-:Y:S01]  /*05f0*/  IMAD.MOV.U32 R0, RZ, RZ, 0x3bbb989d ;  /* 0x3bbb989dff007424 */ /* 0x000fe200078e00ff */
[----:B------:R-:W-:Y:S01]  /*0600*/  ISETP.NE.AND P0, PT, R4, 0x2, PT ;  /* 0x000000020400780c */ /* 0x000fe20003f05270 */
[----:B------:R-:W-:Y:S01]  /*0610*/  IMAD.MOV.U32 R3, RZ, RZ, 0x437c0000 ;  /* 0x437c0000ff037424 */ /* 0x000fe200078e00ff */
[----:B------:R-:W-:Y:S01]  /*0620*/  BSSY.RECONVERGENT B6, `(.L_x_4) ;  /* 0x0000046000067945 */ /* 0x000fe20003800200 */
[----:B------:R-:W-:Y:S01]  /*0630*/  FFMA.SAT R0, R5, R0, 0.5 ;  /* 0x3f00000005007423 */ /* 0x000fe20000002000 */
[----:B------:R-:W-:-:S03]  /*0640*/  IMAD.MOV.U32 R22, RZ, RZ, 0x2f800000 ;  /* 0x2f800000ff167424 */ /* 0x000fc600078e00ff */
[----:B------:R-:W-:-:S04]  /*0650*/  FFMA.RM R0, R0, R3, 12582913 ;  /* 0x4b40000100007423 */ /* 0x000fc80000004003 */
[----:B------:R-:W-:Y:S01]  /*0660*/  IMAD.SHL.U32 R17, R0, 0x800000, RZ ;  /* 0x0080000000117824 */ /* 0x000fe200078e00ff */
[----:B--2---:R-:W-:Y:S01]  /*0670*/  SHF.R.U32.HI R12, RZ, 0x2, R11 ;  /* 0x00000002ff0c7819 */ /* 0x004fe2000001160b */
[----:B------:R-:W-:-:S03]  /*0680*/  VIADD R10, R10, 0x587c5 ;  /* 0x000587c50a0a7836 */ /* 0x000fc60000000000 */
[----:B------:R-:W-:Y:S01]  /*0690*/  LOP3.LUT R3, R12, R11, RZ, 0x3c, !PT ;  /* 0x0000000b0c037212 */ /* 0x000fe200078e3cff */
[----:B---3--:R-:W-:Y:S02]  /*06a0*/  IMAD.SHL.U32 R14, R7, 0x10, RZ ;  /* 0x00000010070e7824 */ /* 0x008fe400078e00ff */
[----:B------:R-:W-:Y:S01]  /*06b0*/  FADD R12, R0, -12583039 ;  /* 0xcb40007f000c7421 */ /* 0x000fe20000000000 */
[----:B----4-:R-:W-:Y:S02]  /*06c0*/  IMAD.MOV.U32 R11, RZ, RZ, R8 ;  /* 0x000000ffff0b7224 */ /* 0x010fe400078e0008 */
[----:B------:R-:W-:Y:S02]  /*06d0*/  IMAD.SHL.U32 R13, R3, 0x2, RZ ;  /* 0x00000002030d7824 */ /* 0x000fe400078e00ff */
[----:B------:R-:W-:Y:S01]  /*06e0*/  FFMA R12, R5, 1.4426950216293334961, -R12 ;  /* 0x3fb8aa3b050c7823 */ /* 0x000fe2000000080c */
[----:B------:R-:W-:Y:S01]  /*06f0*/  IMAD.MOV.U32 R8, RZ, RZ, R9 ;  /* 0x000000ffff087224 */ /* 0x000fe200078e0009 */
[----:B------:R0:W-:Y:S01]  /*0700*/  STG.E.64 desc[UR36][R18.64], R10 ;  /* 0x0000000a12007986 */ /* 0x0001e2000c101b24 */
[----:B------:R-:W-:Y:S01]  /*0710*/  IMAD.MOV.U32 R9, RZ, RZ, R6 ;  /* 0x000000ffff097224 */ /* 0x000fe200078e0006 */
[----:B------:R-:W-:Y:S01]  /*0720*/  LOP3.LUT R14, R7, R14, R13, 0x96, !PT ;  /* 0x0000000e070e7212 */ /* 0x000fe200078e960d */
[----:B------:R-:W-:-:S03]  /*0730*/  FFMA R12, R5, 1.925963033500011079e-08, R12 ;  /* 0x32a57060050c7823 */ /* 0x000fc6000000000c */
[----:B------:R-:W-:Y:S01]  /*0740*/  LOP3.LUT R15, R14, R3, RZ, 0x3c, !PT ;  /* 0x000000030e0f7212 */ /* 0x000fe200078e3cff */
[----:B------:R-:W-:Y:S01]  /*0750*/  IMAD.MOV.U32 R14, RZ, RZ, R7 ;  /* 0x000000ffff0e7224 */ /* 0x000fe200078e0007 */
[----:B------:R0:W-:Y:S01]  /*0760*/  STG.E.64 desc[UR36][R18.64+0x8], R8 ;  /* 0x0000080812007986 */ /* 0x0001e2000c101b24 */
[----:B------:R-:W1:Y:S02]  /*0770*/  MUFU.EX2 R12, R12 ;  /* 0x0000000c000c7308 */ /* 0x000e640000000800 */
[----:B------:R-:W-:Y:S01]  /*0780*/  IMAD.IADD R3, R15, 0x1, R10 ;  /* 0x000000010f037824 */ /* 0x000fe200078e020a */
[----:B------:R0:W-:Y:S04]  /*0790*/  STG.E.64 desc[UR36][R18.64+0x10], R14 ;  /* 0x0000100e12007986 */ /* 0x0001e8000c101b24 */
[----:B------:R-:W-:-:S05]  /*07a0*/  I2FP.F32.U32 R3, R3 ;  /* 0x0000000300037245 */ /* 0x000fca0000201000 */
[----:B------:R-:W-:Y:S01]  /*07b0*/  FFMA R22, R3, R22, 1.1641532182693481445e-10 ;  /* 0x2f00000003167423 */ /* 0x000fe20000000016 */
[----:B-1----:R-:W-:Y:S01]  /*07c0*/  FMUL R17, R17, R12 ;  /* 0x0000000c11117220 */ /* 0x002fe20000400000 */
[----:B0-----:R-:W-:Y:S06]  /*07d0*/  @!P0 BRA `(.L_x_5) ;  /* 0x0000000000788947 */ /* 0x001fec0003800000 */
[----:B------:R-:W-:-:S13]  /*07e0*/  ISETP.NE.AND P0, PT, R4, 0x1, PT ;  /* 0x000000010400780c */ /* 0x000fda0003f05270 */
[----:B------:R-:W-:Y:S05]  /*07f0*/  @!P0 BRA `(.L_x_6) ;  /* 0x00000000003c8947 */ /* 0x000fea0003800000 */
[----:B------:R-:W-:-:S13]  /*0800*/  ISETP.NE.AND P0, PT, R4, RZ, PT ;  /* 0x000000ff0400720c */ /* 0x000fda0003f05270 */
[----:B------:R-:W-:Y:S05]  /*0810*/  @P0 BRA `(.L_x_7) ;  /* 0x0000000000980947 */ /* 0x000fea0003800000 */
[----:B------:R-:W-:Y:S01]  /*0820*/  F2F.F64.F32 R8, R17 ;  /* 0x0000001100087310 */ /* 0x000fe20000201800 */
[----:B------:R-:W-:Y:S01]  /*0830*/  MOV R0, 0x0 ;  /* 0x0000000000007802 */ /* 0x000fe20000000f00 */
[----:B------:R-:W0:Y:S01]  /*0840*/  LDCU.64 UR4, c[0x4][0x60] ;  /* 0x01000c00ff0477ac */ /* 0x000e220008000a00 */
[----:B------:R-:W-:Y:S02]  /*0850*/  IMAD.MOV.U32 R6, RZ, RZ, R2 ;  /* 0x000000ffff067224 */ /* 0x000fe400078e0002 */
[----:B------:R1:W2:Y:S01]  /*0860*/  LDC.64 R12, c[0x4][R0] ;  /* 0x01000000000c7b82 */ /* 0x0002a20000000a00 */
[----:B------:R-:W-:Y:S02]  /*0870*/  IMAD.MOV.U32 R7, RZ, RZ, R16 ;  /* 0x000000ffff077224 */ /* 0x000fe400078e0010 */
[----:B------:R-:W3:Y:S01]  /*0880*/  F2F.F64.F32 R10, R22 ;  /* 0x00000016000a7310 */ /* 0x000ee20000201800 */
[----:B0-----:R-:W-:Y:S02]  /*0890*/  IMAD.U32 R4, RZ, RZ, UR4 ;  /* 0x00000004ff047e24 */ /* 0x001fe4000f8e00ff */
[----:B------:R-:W-:Y:S01]  /*08a0*/  IMAD.U32 R5, RZ, RZ, UR5 ;  /* 0x00000005ff057e24 */ /* 0x000fe2000f8e00ff */
[----:B---3--:R1:W-:Y:S06]  /*08b0*/  STL.128 [R1], R8 ;  /* 0x0000000801007387 */ /* 0x0083ec0000100c00 */
[----:B------:R-:W-:-:S07]  /*08c0*/  LEPC R20, `(.L_x_8) ;  /* 0x000000001014794e */ /* 0x000fce0000000000 */
[----:B-12---:R-:W-:Y:S05]  /*08d0*/  CALL.ABS.NOINC R12 ;  /* 0x000000000c007343 */ /* 0x006fea0003c00000 */
.L_x_8:
[----:B------:R-:W-:Y:S05]  /*08e0*/  BRA `(.L_x_7) ;  /* 0x0000000000647947 */ /* 0x000fea0003800000 */
.L_x_6:
        /* <DEDUP_REMOVED lines=12> */
.L_x_9:
[----:B------:R-:W-:Y:S05]  /*09b0*/  BRA `(.L_x_7) ;  /* 0x0000000000307947 */ /* 0x000fea0003800000 */
.L_x_5:
        /* <DEDUP_REMOVED lines=12> */
.L_x_7:
[----:B------:R-:W-:Y:S05]  /*0a80*/  BSYNC.RECONVERGENT B6 ;  /* 0x0000000000067941 */ /* 0x000fea0003800200 */
.L_x_4:
[----:B------:R-:W-:-:S13]  /*0a90*/  FSETP.GEU.AND P0, PT, R22, R17, PT ;  /* 0x000000111600720b */ /* 0x000fda0003f0e000 */
[----:B------:R-:W-:Y:S05]  /*0aa0*/  @P0 BRA `(.L_x_1) ;  /* 0x0000000000100947 */ /* 0x000fea0003800000 */
[----:B------:R-:W2:Y:S02]  /*0ab0*/  LDG.E.U8 R0, desc[UR36][R24.64+0x1] ;  /* 0x0000012418007981 */ /* 0x000ea4000c1e1100 */
[----:B--2---:R-:W-:-:S04]  /*0ac0*/  ISETP.NE.AND P0, PT, R0, RZ, PT ;  /* 0x000000ff0000720c */ /* 0x004fc80003f05270 */
[----:B------:R-:W-:-:S05]  /*0ad0*/  SEL R3, RZ, 0x1, P0 ;  /* 0x00000001ff037807 */ /* 0x000fca0000000000 */
[----:B------:R0:W-:Y:S04]  /*0ae0*/  STG.E.U8 desc[UR36][R24.64+0x1], R3 ;  /* 0x0000010318007986 */ /* 0x0001e8000c101124 */
.L_x_1:
[----:B------:R-:W1:Y:S01]  /*0af0*/  S2R R4, SR_TID.X ;  /* 0x0000000000047919 */ /* 0x000e620000002100 */
[----:B------:R-:W-:Y:S05]  /*0b00*/  WARPSYNC.ALL ;  /* 0x0000000000007948 */ /* 0x000fea0003800000 */
[----:B------:R-:W-:Y:S01]  /*0b10*/  BAR.SYNC.DEFER_BLOCKING 0x0 ;  /* 0x0000000000007b1d */ /* 0x000fe20000010000 */
[----:B-1----:R-:W-:-:S05]  /*0b20*/  LOP3.LUT R0, R4, 0xffff, RZ, 0xc0, !PT ;  /* 0x0000ffff04007812 */ /* 0x002fca00078ec0ff */
[----:B------:R-:W-:-:S05]  /*0b30*/  IMAD R0, R0, 0xe39, RZ ;  /* 0x00000e3900007824 */ /* 0x000fca00078e02ff */
[----:B------:R-:W-:-:S04]  /*0b40*/  SHF.R.U32.HI R0, RZ, 0x10, R0 ;  /* 0x00000010ff007819 */ /* 0x000fc80000011600 */
[C---:B0-----:R-:W-:Y:S01]  /*0b50*/  PRMT R3, R0.reuse, 0x9910, RZ ;  /* 0x0000991000037816 */ /* 0x041fe200000000ff */
        /* <DEDUP_REMOVED lines=10> */
[----:B------:R-:W-:Y:S05]  /*0c00*/  @P0 BRA `(.L_x_10) ;  /* 0x0000000400e40947 */ /* 0x000fea0003800000 */
        /* <DEDUP_REMOVED lines=28> */
[----:B------:R-:W-:-:S04]  /*0dd0*/  FFMA R5, R0, -R6, RZ ;  /* 0x8000000600057223 */ /* 0x000fc800000000ff */
        /* <DEDUP_REMOVED lines=8> */
.L_x_12:
[----:B------:R-:W-:Y:S05]  /*0e60*/  BSYNC.RECONVERGENT B0 ;  /* 0x0000000000007941 */ /* 0x000fea0003800200 */
.L_x_11:
[----:B------:R-:W2:Y:S04]  /*0e70*/  LDG.E.64 R10, desc[UR36][R18.64] ;  /* 0x00000024120a7981 */ /* 0x000ea8000c1e1b00 */
[----:B------:R-:W3:Y:S04]  /*0e80*/  LDG.E.64 R6, desc[UR36][R18.64+0x10] ;  /* 0x0000102412067981 */ /* 0x000ee8000c1e1b00 */
[----:B------:R-:W4:Y:S01]  /*0e90*/  LDG.E.64 R8, desc[UR36][R18.64+0x8] ;  /* 0x0000082412087981 */ /* 0x000f22000c1e1b00 */
[----:B------:R-:W-:Y:S01]  /*0ea0*/  IMAD.MOV.U32 R0, RZ, RZ, 0x3bbb989d ;  /* 0x3bbb989dff007424 */ /* 0x000fe200078e00ff */
[----:B------:R-:W-:Y:S01]  /*0eb0*/  ISETP.NE.AND P0, PT, R4, 0x2, PT ;  /* 0x000000020400780c */ /* 0x000fe20003f05270 */
[----:B------:R-:W-:Y:S01]  /*0ec0*/  IMAD.MOV.U32 R3, RZ, RZ, 0x437c0000 ;  /* 0x437c0000ff037424 */ /* 0x000fe200078e00ff */
[----:B------:R-:W-:Y:S01]  /*0ed0*/  BSSY.RECONVERGENT B6, `(.L_x_13) ;  /* 0x0000046000067945 */ /* 0x000fe20003800200 */
[----:B------:R-:W-:-:S04]  /*0ee0*/  FFMA.SAT R0, R5, R0, 0.5 ;  /* 0x3f00000005007423 */ /* 0x000fc80000002000 */
        /* <DEDUP_REMOVED lines=14> */
[----:B------:R-:W-:Y:S01]  /*0fd0*/  FFMA R12, R5, 1.925963033500011079e-08, R12 ;  /* 0x32a57060050c7823 */ /* 0x000fe2000000000c */
[----:B------:R-:W-:-:S02]  /*0fe0*/  IMAD.MOV.U32 R6, RZ, RZ, 0x2f800000 ;  /* 0x2f800000ff067424 */ /* 0x000fc400078e00ff */
        /* <DEDUP_REMOVED lines=26> */
.L_x_17:
[----:B------:R-:W-:Y:S05]  /*1190*/  BRA `(.L_x_16) ;  /* 0x0000000000647947 */ /* 0x000fea0003800000 */
.L_x_15:
        /* <DEDUP_REMOVED lines=12> */
.L_x_18:
[----:B------:R-:W-:Y:S05]  /*1260*/  BRA `(.L_x_16) ;  /* 0x0000000000307947 */ /* 0x000fea0003800000 */
.L_x_14:
        /* <DEDUP_REMOVED lines=12> */
.L_x_16:
[----:B------:R-:W-:Y:S05]  /*1330*/  BSYNC.RECONVERGENT B6 ;  /* 0x0000000000067941 */ /* 0x000fea0003800200 */
.L_x_13:
[----:B------:R-:W-:-:S13]  /*1340*/  FSETP.GEU.AND P0, PT, R17, R22, PT ;  /* 0x000000161100720b */ /* 0x000fda0003f0e000 */
[----:B------:R-:W-:Y:S05]  /*1350*/  @P0 BRA `(.L_x_10) ;  /* 0x0000000000100947 */ /* 0x000fea0003800000 */
[----:B------:R-:W2:Y:S02]  /*1360*/  LDG.E.U8 R0, desc[UR36][R24.64+0x1] ;  /* 0x0000012418007981 */ /* 0x000ea4000c1e1100 */
[----:B--2---:R-:W-:-:S04]  /*1370*/  ISETP.NE.AND P0, PT, R0, RZ, PT ;  /* 0x000000ff0000720c */ /* 0x004fc80003f05270 */
[----:B------:R-:W-:-:S05]  /*1380*/  SEL R3, RZ, 0x1, P0 ;  /* 0x00000001ff037807 */ /* 0x000fca0000000000 */
[----:B------:R0:W-:Y:S04]  /*1390*/  STG.E.U8 desc[UR36][R24.64+0x1], R3 ;  /* 0x0000010318007986 */ /* 0x0001e8000c101124 */
.L_x_10:
[----:B------:R-:W-:Y:S05]  /*13a0*/  WARPSYNC.ALL ;  /* 0x0000000000007948 */ /* 0x000fea0003800000 */
[----:B------:R-:W-:Y:S01]  /*13b0*/  BAR.SYNC.DEFER_BLOCKING 0x0 ;  /* 0x0000000000007b1d */ /* 0x000fe20000010000 */
[----:B------:R-:W-:-:S09]  /*13c0*/  UISETP.NE.AND UP0, UPT, UR39, URZ, UPT ;  /* 0x000000ff2700728c */ /* 0x000fd2000bf05270 */
[----:B------:R-:W-:Y:S05]  /*13d0*/  BRA.U UP0, `(.L_x_19) ;  /* 0xffffffed00947547 */ /* 0x000fea000b83ffff */
[----:B------:R-:W1:Y:S02]  /*13e0*/  LDCU UR4, c[0x0][0x388] ;  /* 0x00007100ff0477ac */ /* 0x000e640008000800 */
[----:B-1----:R-:W-:-:S07]  /*13f0*/  IMAD.U32 R22, RZ, RZ, UR4 ;  /* 0x00000004ff167e24 */ /* 0x002fce000f8e00ff */
.L_x_0:
[----:B------:R-:W1:Y:S02]  /*1400*/  LDCU UR4, c[0x0][0x384] ;  /* 0x00007080ff0477ac */ /* 0x000e640008000800 */
[----:B-1----:R-:W-:-:S13]  /*1410*/  ISETP.GE.AND P0, PT, R22, UR4, PT ;  /* 0x0000000416007c0c */ /* 0x002fda000bf06270 */
[----:B------:R-:W-:Y:S05]  /*1420*/  @P0 EXIT ;  /* 0x000000000000094d */ /* 0x000fea0003800000 */
[----:B------:R-:W0:Y:S01]  /*1430*/  S2R R0, SR_TID.X ;  /* 0x0000000000007919 */ /* 0x000e220000002100 */
[----:B------:R-:W1:Y:S01]  /*1440*/  S2UR UR4, SR_CTAID.X ;  /* 0x00000000000479c3 */ /* 0x000e620000002500 */
[----:B------:R-:W2:Y:S07]  /*1450*/  LDCU.64 UR6, c[0x0][0x390] ;  /* 0x00007200ff0677ac */ /* 0x000eae0008000a00 */
[----:B------:R-:W3:Y:S01]  /*1460*/  LDC.64 R26, c[0x0][0x398] ;  /* 0x0000e600ff1a7b82 */ /* 0x000ee20000000a00 */
[----:B0-----:R-:W-:-:S05]  /*1470*/  LOP3.LUT R3, R0, 0xffff, RZ, 0xc0, !PT ;  /* 0x0000ffff00037812 */ /* 0x001fca00078ec0ff */
[----:B------:R-:W-:-:S05]  /*1480*/  IMAD R3, R3, 0xe39, RZ ;  /* 0x00000e3903037824 */ /* 0x000fca00078e02ff */
[----:B------:R-:W-:Y:S02]  /*1490*/  SHF.R.U32.HI R4, RZ, 0x10, R3 ;  /* 0x00000010ff047819 */ /* 0x000fe40000011603 */
[----:B------:R-:W1:Y:S02]  /*14a0*/  LDC R3, c[0x0][0x360] ;  /* 0x0000d800ff037b82 */ /* 0x000e640000000800 */
[C---:B------:R-:W-:Y:S01]  /*14b0*/  PRMT R5, R4.reuse, 0x9910, RZ ;  /* 0x0000991004057816 */ /* 0x040fe200000000ff */
[----:B------:R-:W-:-:S04]  /*14c0*/  VIADD R4, R4, 0x1 ;  /* 0x0000000104047836 */ /* 0x000fc80000000000 */
[----:B------:R-:W-:Y:S01]  /*14d0*/  IMAD R5, R5, 0x12, RZ ;  /* 0x0000001205057824 */ /* 0x000fe200078e02ff */
[----:B------:R-:W-:-:S03]  /*14e0*/  LOP3.LUT R4, R4, 0xffff, RZ, 0xc0, !PT ;  /* 0x0000ffff04047812 */ /* 0x000fc600078ec0ff */
[----:B------:R-:W-:Y:S02]  /*14f0*/  IMAD.MOV R5, RZ, RZ, -R5 ;  /* 0x000000ffff057224 */ /* 0x000fe400078e0a05 */
[----:B------:R-:W-:-:S03]  /*1500*/  IMAD R4, R4, 0x14, RZ ;  /* 0x0000001404047824 */ /* 0x000fc600078e02ff */
[----:B------:R-:W-:-:S05]  /*1510*/  PRMT R5, R5, 0x7710, RZ ;  /* 0x0000771005057816 */ /* 0x000fca00000000ff */
[--C-:B------:R-:W-:Y:S02]  /*1520*/  IMAD.IADD R5, R5, 0x1, R0.reuse ;  /* 0x0000000105057824 */ /* 0x100fe400078e0200 */
[----:B-1----:R-:W-:-:S03]  /*1530*/  IMAD R3, R3, UR4, R0 ;  /* 0x0000000403037c24 */ /* 0x002fc6000f8e0200 */
[----:B------:R-:W-:Y:S01]  /*1540*/  LOP3.LUT R5, R5, 0xffff, RZ, 0xc0, !PT ;  /* 0x0000ffff05057812 */ /* 0x000fe200078ec0ff */
[----:B---3--:R-:W-:-:S03]  /*1550*/  IMAD.WIDE.U32 R26, R3, 0x30, R26 ;  /* 0x00000030031a7825 */ /* 0x008fc600078e001a */
[----:B--2---:R-:W-:-:S04]  /*1560*/  IADD3 R24, P0, P1, R4, UR6, R5 ;  /* 0x0000000604187c10 */ /* 0x004fc8000f91e005 */
[----:B------:R-:W-:-:S09]  /*1570*/  IADD3.X R25, PT, PT, RZ, UR7, RZ, P0, P1 ;  /* 0x00000007ff197c10 */ /* 0x000fd200087e24ff */
.L_x_128:
[----:B0-----:R-:W0:Y:S01]  /*1580*/  S2R R19, SR_TID.X ;  /* 0x0000000000137919 */ /* 0x001e220000002100 */
[----:B------:R-:W-:Y:S05]  /*1590*/  YIELD ;  /* 0x0000000000007946 */ /* 0x000fea0003800000 */
[----:B0-----:R-:W-:-:S05]  /*15a0*/  LOP3.LUT R0, R19, 0xffff, RZ, 0xc0, !PT ;  /* 0x0000ffff13007812 */ /* 0x001fca00078ec0ff */
[----:B------:R-:W-:-:S05]  /*15b0*/  IMAD R0, R0, 0xe39, RZ ;  /* 0x00000e3900007824 */ /* 0x000fca00078e02ff */
[----:B------:R-:W-:-:S04]  /*15c0*/  SHF.R.U32.HI R0, RZ, 0x10, R0 ;  /* 0x00000010ff007819 */ /* 0x000fc80000011600 */
[C---:B--2---:R-:W-:Y:S01]  /*15d0*/  PRMT R3, R0.reuse, 0x9910, RZ ;  /* 0x0000991000037816 */ /* 0x044fe200000000ff */
        /* <DEDUP_REMOVED lines=11> */
[----:B------:R-:W0:Y:S01]  /*1690*/  LDCU.64 UR4, c[0x0][0x390] ;  /* 0x00007200ff0477ac */ /* 0x000e220008000a00 */
[----:B------:R-:W-:Y:S01]  /*16a0*/  IMAD R0, R0, 0x14, RZ ;  /* 0x0000001400007824 */ /* 0x000fe200078e02ff */
[----:B------:R-:W2:Y:S03]  /*16b0*/  LDG.E.U8 R7, desc[UR36][R24.64+0x2] ;  /* 0x0000022418077981 */ /* 0x000ea6000c1e1100 */
[----:B------:R-:W-:Y:S01]  /*16c0*/  IMAD.IADD R0, R3, 0x1, R0 ;  /* 0x0000000103007824 */ /* 0x000fe200078e0200 */
[----:B------:R-:W3:Y:S01]  /*16d0*/  LDG.E.U8 R9, desc[UR36][R24.64+0x15] ;  /* 0x0000152418097981 */ /* 0x000ee2000c1e1100 */
[----:B------:R-:W1:Y:S03]  /*16e0*/  LDC R3, c[0x0][0x3b0] ;  /* 0x0000ec00ff037b82 */ /* 0x000e660000000800 */
[----:B------:R-:W4:Y:S01]  /*16f0*/  LDG.E.U8 R11, desc[UR36][R24.64+-0x13] ;  /* 0xffffed24180b7981 */ /* 0x000f22000c1e1100 */
[----:B0-----:R-:W-:-:S03]  /*1700*/  IADD3 R4, P0, PT, R0, UR4, RZ ;  /* 0x0000000400047c10 */ /* 0x001fc6000ff1e0ff */
[----:B------:R-:W2:Y:S02]  /*1710*/  LDG.E.U8 R0, desc[UR36][R24.64+0x1] ;  /* 0x0000012418007981 */ /* 0x000ea4000c1e1100 */
[----:B------:R-:W-:-:S06]  /*1720*/  IMAD.X R5, RZ, RZ, UR5, P0 ;  /* 0x00000005ff057e24 */ /* 0x000fcc00080e06ff */
[----:B------:R-:W5:Y:S01]  /*1730*/  LDG.E.U8 R5, desc[UR36][R4.64] ;  /* 0x0000002404057981 */ /* 0x000f62000c1e1100 */
[----:B-1----:R-:W0:Y:S01]  /*1740*/  MUFU.RCP R8, R3 ;  /* 0x0000000300087308 */ /* 0x002e220000001000 */
[----:B------:R-:W-:Y:S01]  /*1750*/  BSSY.RECONVERGENT B0, `(.L_x_21) ;  /* 0x000001b000007945 */ /* 0x000fe20003800200 */
[-C--:B--2---:R-:W-:Y:S02]  /*1760*/  LOP3.LUT R7, R7, R0.reuse, RZ, 0x3c, !PT ;  /* 0x0000000007077212 */ /* 0x084fe400078e3cff */
[-C--:B---3--:R-:W-:Y:S02]  /*1770*/  LOP3.LUT R9, R9, R0.reuse, RZ, 0x3c, !PT ;  /* 0x0000000009097212 */ /* 0x088fe400078e3cff */
[-C--:B----4-:R-:W-:Y:S02]  /*1780*/  LOP3.LUT R11, R11, R0.reuse, RZ, 0x3c, !PT ;  /* 0x000000000b0b7212 */ /* 0x090fe400078e3cff */
[----:B-----5:R-:W-:Y:S02]  /*1790*/  LOP3.LUT R6, R5, R0, RZ, 0x3c, !PT ;  /* 0x0000000005067212 */ /* 0x020fe400078e3cff */
[----:B------:R-:W-:-:S02]  /*17a0*/  PRMT R0, R7, 0x8880, RZ ;  /* 0x0000888007007816 */ /* 0x000fc400000000ff */
[----:B------:R-:W-:Y:S02]  /*17b0*/  PRMT R4, R9, 0x8880, RZ ;  /* 0x0000888009047816 */ /* 0x000fe400000000ff */
[----:B------:R-:W-:Y:S02]  /*17c0*/  PRMT R5, R6, 0x8880, RZ ;  /* 0x0000888006057816 */ /* 0x000fe400000000ff */
        /* <DEDUP_REMOVED lines=18> */
[----:B------:R-:W-:-:S07]  /*18f0*/  IMAD.MOV.U32 R10, RZ, RZ, R5 ;  /* 0x000000ffff0a7224 */ /* 0x000fce00078e0005 */
.L_x_22:
[----:B------:R-:W-:Y:S05]  /*1900*/  BSYNC.RECONVERGENT B0 ;  /* 0x0000000000007941 */ /* 0x000fea0003800200 */
.L_x_21:
        /* <DEDUP_REMOVED lines=10> */
[C---:B------:R-:W-:Y:S01]  /*19b0*/  FADD R3, R0.reuse, -12583039 ;  /* 0xcb40007f00037421 */ /* 0x040fe20000000000 */
[----:B------:R-:W-:-:S03]  /*19c0*/  IMAD.SHL.U32 R17, R0, 0x800000, RZ ;  /* 0x0080000000117824 */ /* 0x000fc600078e00ff */
[----:B------:R-:W-:-:S04]  /*19d0*/  FFMA R3, R10, 1.4426950216293334961, -R3 ;  /* 0x3fb8aa3b0a037823 */ /* 0x000fc80000000803 */
[----:B------:R-:W-:Y:S01]  /*19e0*/  FFMA R3, R10, 1.925963033500011079e-08, R3 ;  /* 0x32a570600a037823 */ /* 0x000fe20000000003 */
[----:B--2---:R-:W-:Y:S01]  /*19f0*/  SHF.R.U32.HI R12, RZ, 0x2, R7 ;  /* 0x00000002ff0c7819 */ /* 0x004fe20000011607 */
[----:B------:R-:W-:-:S03]  /*1a00*/  VIADD R6, R6, 0x587c5 ;  /* 0x000587c506067836 */ /* 0x000fc60000000000 */
[----:B------:R-:W-:Y:S01]  /*1a10*/  LOP3.LUT R12, R12, R7, RZ, 0x3c, !PT ;  /* 0x000000070c0c7212 */ /* 0x000fe200078e3cff */
[C---:B---3--:R-:W-:Y:S02]  /*1a20*/  IMAD.SHL.U32 R14, R5.reuse, 0x10, RZ ;  /* 0x00000010050e7824 */ /* 0x048fe400078e00ff */
[----:B------:R-:W-:Y:S02]  /*1a30*/  IMAD.MOV.U32 R10, RZ, RZ, R5 ;  /* 0x000000ffff0a7224 */ /* 0x000fe400078e0005 */
[----:B------:R-:W-:Y:S02]  /*1a40*/  IMAD.SHL.U32 R11, R12, 0x2, RZ ;  /* 0x000000020c0b7824 */ /* 0x000fe400078e00ff */
[----:B----4-:R-:W-:Y:S02]  /*1a50*/  IMAD.MOV.U32 R7, RZ, RZ, R8 ;  /* 0x000000ffff077224 */ /* 0x010fe400078e0008 */
[----:B------:R-:W-:Y:S01]  /*1a60*/  IMAD.MOV.U32 R8, RZ, RZ, R9 ;  /* 0x000000ffff087224 */ /* 0x000fe200078e0009 */
[----:B------:R-:W-:Y:S01]  /*1a70*/  LOP3.LUT R11, R5, R14, R11, 0x96, !PT ;  /* 0x0000000e050b7212 */ /* 0x000fe200078e960b */
[----:B------:R-:W-:Y:S01]  /*1a80*/  IMAD.MOV.U32 R9, RZ, RZ, R4 ;  /* 0x000000ffff097224 */ /* 0x000fe200078e0004 */
[----:B------:R0:W-:Y:S01]  /*1a90*/  STG.E.64 desc[UR36][R26.64], R6 ;  /* 0x000000061a007986 */ /* 0x0001e2000c101b24 */
[----:B------:R-:W1:Y:S01]  /*1aa0*/  MUFU.EX2 R4, R3 ;  /* 0x0000000300047308 */ /* 0x000e620000000800 */
[----:B------:R-:W-:-:S02]  /*1ab0*/  LOP3.LUT R11, R11, R12, RZ, 0x3c, !PT ;  /* 0x0000000c0b0b7212 */ /* 0x000fc400078e3cff */
[----:B------:R0:W-:Y:S03]  /*1ac0*/  STG.E.64 desc[UR36][R26.64+0x8], R8 ;  /* 0x000008081a007986 */ /* 0x0001e6000c101b24 */
[----:B------:R-:W-:Y:S01]  /*1ad0*/  IMAD.IADD R5, R11, 0x1, R6 ;  /* 0x000000010b057824 */ /* 0x000fe200078e0206 */
[----:B------:R0:W-:Y:S04]  /*1ae0*/  STG.E.64 desc[UR36][R26.64+0x10], R10 ;  /* 0x0000100a1a007986 */ /* 0x0001e8000c101b24 */
[----:B------:R-:W-:-:S05]  /*1af0*/  I2FP.F32.U32 R5, R5 ;  /* 0x0000000500057245 */ /* 0x000fca0000201000 */
[----:B------:R-:W-:Y:S01]  /*1b00*/  FFMA R18, R5, R18, 1.1641532182693481445e-10 ;  /* 0x2f00000005127423 */ /* 0x000fe20000000012 */
[----:B-1----:R-:W-:Y:S01]  /*1b10*/  FMUL R17, R17, R4 ;  /* 0x0000000411117220 */ /* 0x002fe20000400000 */
[----:B------:R-:W-:Y:S06]  /*1b20*/  @!P0 BRA `(.L_x_24) ;  /* 0x0000000000788947 */ /* 0x000fec0003800000 */
[----:B------:R-:W-:-:S13]  /*1b30*/  ISETP.NE.AND P0, PT, R19, 0x1, PT ;  /* 0x000000011300780c */ /* 0x000fda0003f05270 */
[----:B------:R-:W-:Y:S05]  /*1b40*/  @!P0 BRA `(.L_x_25) ;  /* 0x00000000003c8947 */ /* 0x000fea0003800000 */
[----:B------:R-:W-:-:S13]  /*1b50*/  ISETP.NE.AND P0, PT, R19, RZ, PT ;  /* 0x000000ff1300720c */ /* 0x000fda0003f05270 */
[----:B------:R-:W-:Y:S05]  /*1b60*/  @P0 BRA `(.L_x_26) ;  /* 0x0000000000980947 */ /* 0x000fea0003800000 */
[----:B0-----:R-:W-:Y:S01]  /*1b70*/  F2F.F64.F32 R8, R17 ;  /* 0x0000001100087310 */ /* 0x001fe20000201800 */
[----:B------:R-:W-:Y:S01]  /*1b80*/  MOV R12, 0x0 ;  /* 0x00000000000c7802 */ /* 0x000fe20000000f00 */
[----:B------:R-:W0:Y:S01]  /*1b90*/  LDCU.64 UR4, c[0x4][0x60] ;  /* 0x01000c00ff0477ac */ /* 0x000e220008000a00 */
[----:B------:R-:W-:Y:S02]  /*1ba0*/  IMAD.MOV.U32 R6, RZ, RZ, R2 ;  /* 0x000000ffff067224 */ /* 0x000fe400078e0002 */
[----:B------:R-:W-:Y:S02]  /*1bb0*/  IMAD.MOV.U32 R7, RZ, RZ, R16 ;  /* 0x000000ffff077224 */ /* 0x000fe400078e0010 */
[----:B------:R-:W1:Y:S01]  /*1bc0*/  LDC.64 R12, c[0x4][R12] ;  /* 0x010000000c0c7b82 */ /* 0x000e620000000a00 */
[----:B------:R-:W2:Y:S01]  /*1bd0*/  F2F.F64.F32 R10, R18 ;  /* 0x00000012000a7310 */ /* 0x000ea20000201800 */
[----:B0-----:R-:W-:Y:S02]  /*1be0*/  IMAD.U32 R4, RZ, RZ, UR4 ;  /* 0x00000004ff047e24 */ /* 0x001fe4000f8e00ff */
[----:B------:R-:W-:Y:S01]  /*1bf0*/  IMAD.U32 R5, RZ, RZ, UR5 ;  /* 0x00000005ff057e24 */ /* 0x000fe2000f8e00ff */
[----:B--2---:R0:W-:Y:S06]  /*1c00*/  STL.128 [R1], R8 ;  /* 0x0000000801007387 */ /* 0x0041ec0000100c00 */
[----:B------:R-:W-:-:S07]  /*1c10*/  LEPC R20, `(.L_x_27) ;  /* 0x000000001014794e */ /* 0x000fce0000000000 */
[----:B01----:R-:W-:Y:S05]  /*1c20*/  CALL.ABS.NOINC R12 ;  /* 0x000000000c007343 */ /* 0x003fea0003c00000 */
.L_x_27:
[----:B------:R-:W-:Y:S05]  /*1c30*/  BRA `(.L_x_26) ;  /* 0x0000000000647947 */ /* 0x000fea0003800000 */
.L_x_25:
        /* <DEDUP_REMOVED lines=12> */
.L_x_28:
[----:B------:R-:W-:Y:S05]  /*1d00*/  BRA `(.L_x_26) ;  /* 0x0000000000307947 */ /* 0x000fea0003800000 */
.L_x_24:
        /* <DEDUP_REMOVED lines=12> */
.L_x_26:
[----:B------:R-:W-:Y:S05]  /*1dd0*/  BSYNC.RECONVERGENT B6 ;  /* 0x0000000000067941 */ /* 0x000fea0003800200 */
.L_x_23:
[----:B------:R-:W-:-:S13]  /*1de0*/  FSETP.GEU.AND P0, PT, R18, R17, PT ;  /* 0x000000111200720b */ /* 0x000fda0003f0e000 */
[----:B------:R-:W-:Y:S05]  /*1df0*/  @P0 BRA `(.L_x_20) ;  /* 0x0000000000100947 */ /* 0x000fea0003800000 */
[----:B------:R-:W2:Y:S02]  /*1e00*/  LDG.E.U8 R0, desc[UR36][R24.64+0x1] ;  /* 0x0000012418007981 */ /* 0x000ea4000c1e1100 */
[----:B--2---:R-:W-:-:S04]  /*1e10*/  ISETP.NE.AND P0, PT, R0, RZ, PT ;  /* 0x000000ff0000720c */ /* 0x004fc80003f05270 */
[----:B------:R-:W-:-:S05]  /*1e20*/  SEL R3, RZ, 0x1, P0 ;  /* 0x00000001ff037807 */ /* 0x000fca0000000000 */
[----:B------:R1:W-:Y:S04]  /*1e30*/  STG.E.U8 desc[UR36][R24.64+0x1], R3 ;  /* 0x0000010318007986 */ /* 0x0003e8000c101124 */
.L_x_20:
[----:B------:R-:W-:Y:S01]  /*1e40*/  LOP3.LUT R0, R19, 0xffff, RZ, 0xc0, !PT ;  /* 0x0000ffff13007812 */ /* 0x000fe200078ec0ff */
[----:B------:R-:W-:Y:S05]  /*1e50*/  WARPSYNC.ALL ;  /* 0x0000000000007948 */ /* 0x000fea0003800000 */
[----:B------:R-:W-:Y:S01]  /*1e60*/  IMAD R0, R0, 0xe39, RZ ;  /* 0x00000e3900007824 */ /* 0x000fe200078e02ff */
[----:B------:R-:W-:Y:S04]  /*1e70*/  BAR.SYNC.DEFER_BLOCKING 0x0 ;  /* 0x0000000000007b1d */ /* 0x000fe80000010000 */
[----:B------:R-:W-:-:S04]  /*1e80*/  SHF.R.U32.HI R0, RZ, 0x10, R0 ;  /* 0x00000010ff007819 */ /* 0x000fc80000011600 */
[C---:B-1----:R-:W-:Y:S01]  /*1e90*/  PRMT R3, R0.reuse, 0x9910, RZ ;  /* 0x0000991000037816 */ /* 0x042fe200000000ff */
        /* <DEDUP_REMOVED lines=11> */
[----:B------:R-:W1:Y:S01]  /*1f50*/  LDCU.64 UR4, c[0x0][0x390] ;  /* 0x00007200ff0477ac */ /* 0x000e620008000a00 */
[----:B------:R-:W-:Y:S01]  /*1f60*/  IMAD R0, R0, 0x14, RZ ;  /* 0x0000001400007824 */ /* 0x000fe200078e02ff */
[----:B0-----:R-:W2:Y:S03]  /*1f70*/  LDG.E.U8 R7, desc[UR36][R24.64+0x2] ;  /* 0x0000022418077981 */ /* 0x001ea6000c1e1100 */
[----:B------:R-:W-:Y:S01]  /*1f80*/  IMAD.IADD R0, R3, 0x1, R0 ;  /* 0x0000000103007824 */ /* 0x000fe200078e0200 */
[----:B------:R-:W3:Y:S01]  /*1f90*/  LDG.E.U8 R9, desc[UR36][R24.64+0x15] ;  /* 0x0000152418097981 */ /* 0x000ee2000c1e1100 */
[----:B------:R-:W0:Y:S03]  /*1fa0*/  LDC R3, c[0x0][0x3b0] ;  /* 0x0000ec00ff037b82 */ /* 0x000e260000000800 */
[----:B------:R-:W4:Y:S01]  /*1fb0*/  LDG.E.U8 R11, desc[UR36][R24.64+-0x13] ;  /* 0xffffed24180b7981 */ /* 0x000f22000c1e1100 */
[----:B-1----:R-:W-:-:S03]  /*1fc0*/  IADD3 R4, P0, PT, R0, UR4, RZ ;  /* 0x0000000400047c10 */ /* 0x002fc6000ff1e0ff */
[----:B------:R-:W2:Y:S02]  /*1fd0*/  LDG.E.U8 R0, desc[UR36][R24.64+0x1] ;  /* 0x0000012418007981 */ /* 0x000ea4000c1e1100 */
[----:B------:R-:W-:-:S06]  /*1fe0*/  IMAD.X R5, RZ, RZ, UR5, P0 ;  /* 0x00000005ff057e24 */ /* 0x000fcc00080e06ff */
[----:B------:R-:W5:Y:S01]  /*1ff0*/  LDG.E.U8 R5, desc[UR36][R4.64] ;  /* 0x0000002404057981 */ /* 0x000f62000c1e1100 */
[----:B0-----:R-:W0:Y:S01]  /*2000*/  MUFU.RCP R8, R3 ;  /* 0x0000000300087308 */ /* 0x001e220000001000 */
        /* <DEDUP_REMOVED lines=27> */
.L_x_31:
[----:B------:R-:W-:Y:S05]  /*21c0*/  BSYNC.RECONVERGENT B0 ;  /* 0x0000000000007941 */ /* 0x000fea0003800200 */
.L_x_30:
        /* <DEDUP_REMOVED lines=50> */
.L_x_36:
[----:B------:R-:W-:Y:S05]  /*24f0*/  BRA `(.L_x_35) ;  /* 0x0000000000647947 */ /* 0x000fea0003800000 */
.L_x_34:
        /* <DEDUP_REMOVED lines=12> */
.L_x_37:
[----:B------:R-:W-:Y:S05]  /*25c0*/  BRA `(.L_x_35) ;  /* 0x0000000000307947 */ /* 0x000fea0003800000 */
.L_x_33:
        /* <DEDUP_REMOVED lines=12> */
.L_x_35:
[----:B------:R-:W-:Y:S05]  /*2690*/  BSYNC.RECONVERGENT B6 ;  /* 0x0000000000067941 */ /* 0x000fea0003800200 */
.L_x_32:
[----:B------:R-:W-:-:S13]  /*26a0*/  FSETP.GEU.AND P0, PT, R18, R17, PT ;  /* 0x000000111200720b */ /* 0x000fda0003f0e000 */
[----:B------:R-:W-:Y:S05]  /*26b0*/  @P0 BRA `(.L_x_29) ;  /* 0x0000000000100947 */ /* 0x000fea0003800000 */
[----:B------:R-:W2:Y:S02]  /*26c0*/  LDG.E.U8 R0, desc[UR36][R24.64+0x1] ;  /* 0x0000012418007981 */ /* 0x000ea4000c1e1100 */
[----:B--2---:R-:W-:-:S04]  /*26d0*/  ISETP.NE.AND P0, PT, R0, RZ, PT ;  /* 0x000000ff0000720c */ /* 0x004fc80003f05270 */
[----:B------:R-:W-:-:S05]  /*26e0*/  SEL R3, RZ, 0x1, P0 ;  /* 0x00000001ff037807 */ /* 0x000fca0000000000 */
[----:B------:R1:W-:Y:S04]  /*26f0*/  STG.E.U8 desc[UR36][R24.64+0x1], R3 ;  /* 0x0000010318007986 */ /* 0x0003e8000c101124 */
.L_x_29:
[----:B------:R-:W-:Y:S01]  /*2700*/  ISETP.NE.AND P0, PT, R19, RZ, PT ;  /* 0x000000ff1300720c */ /* 0x000fe20003f05270 */
[----:B------:R-:W-:Y:S05]  /*2710*/  WARPSYNC.ALL ;  /* 0x0000000000007948 */ /* 0x000fea0003800000 */
[----:B------:R-:W-:Y:S06]  /*2720*/  BAR.SYNC.DEFER_BLOCKING 0x0 ;  /* 0x0000000000007b1d */ /* 0x000fec0000010000 */
[----:B------:R-:W-:Y:S04]  /*2730*/  BSSY.RECONVERGENT B8, `(.L_x_38) ;  /* 0x00001e3000087945 */ /* 0x000fe80003800200 */
[----:B------:R-:W-:Y:S05]  /*2740*/  @P0 BRA `(.L_x_39) ;  /* 0x0000001c00840947 */ /* 0x000fea0003800000 */
[----:B------:R-:W-:Y:S01]  /*2750*/  MOV R0, 0x0 ;  /* 0x0000000000007802 */ /* 0x000fe20000000f00 */
[----:B------:R2:W-:Y:S01]  /*2760*/  STL [R1+0x10], R22 ;  /* 0x0000101601007387 */ /* 0x0005e20000100800 */
[----:B------:R-:W3:Y:S01]  /*2770*/  LDCU.64 UR4, c[0x4][0x68] ;  /* 0x01000d00ff0477ac */ /* 0x000ee20008000a00 */
[----:B0-----:R-:W-:Y:S01]  /*2780*/  IADD3 R6, P0, PT, R2, 0x10, RZ ;  /* 0x0000001002067810 */ /* 0x001fe20007f1e0ff */
[----:B------:R2:W0:Y:S04]  /*2790*/  LDC.64 R8, c[0x4][R0] ;  /* 0x0100000000087b82 */ /* 0x0004280000000a00 */
[----:B------:R-:W-:Y:S02]  /*27a0*/  IMAD.X R7, RZ, RZ, R16, P0 ;  /* 0x000000ffff077224 */ /* 0x000fe400000e0610 */
[----:B---3--:R-:W-:-:S02]  /*27b0*/  IMAD.U32 R4, RZ, RZ, UR4 ;  /* 0x00000004ff047e24 */ /* 0x008fc4000f8e00ff */
[----:B--2---:R-:W-:-:S07]  /*27c0*/  IMAD.U32 R5, RZ, RZ, UR5 ;  /* 0x00000005ff057e24 */ /* 0x004fce000f8e00ff */
[----:B------:R-:W-:-:S07]  /*27d0*/  LEPC R20, `(.L_x_40) ;  /* 0x000000001014794e */ /* 0x000fce0000000000 */
[----:B01----:R-:W-:Y:S05]  /*27e0*/  CALL.ABS.NOINC R8 ;  /* 0x0000000008007343 */ /* 0x003fea0003c00000 */
.L_x_40:
[----:B------:R-:W0:Y:S01]  /*27f0*/  LDCU.64 UR4, c[0x0][0x390] ;  /* 0x00007200ff0477ac */ /* 0x000e220008000a00 */
[----:B------:R-:W-:Y:S01]  /*2800*/  BSSY.RECONVERGENT B7, `(.L_x_41) ;  /* 0x00001cd000077945 */ /* 0x000fe20003800200 */
[----:B------:R-:W-:Y:S01]  /*2810*/  IMAD.MOV.U32 R17, RZ, RZ, RZ ;  /* 0x000000ffff117224 */ /* 0x000fe200078e00ff */
[----:B0-----:R-:W-:-:S04]  /*2820*/  UIADD3 UR4, UP0, UPT, UR4, 0xc8, URZ ;  /* 0x000000c804047890 */ /* 0x001fc8000ff1e0ff */
[----:B------:R-:W-:Y:S02]  /*2830*/  UIADD3.X UR5, UPT, UPT, URZ, UR5, URZ, UP0, !UPT ;  /* 0x00000005ff057290 */ /* 0x000fe400087fe4ff */
[----:B------:R-:W-:-:S04]  /*2840*/  IMAD.U32 R18, RZ, RZ, UR4 ;  /* 0x00000004ff127e24 */ /* 0x000fc8000f8e00ff */
[----:B------:R-:W-:-:S07]  /*2850*/  IMAD.U32 R19, RZ, RZ, UR5 ;  /* 0x00000005ff137e24 */ /* 0x000fce000f8e00ff */
.L_x_123:
[----:B------:R-:W2:Y:S01]  /*2860*/  LDG.E.U8 R0, desc[UR36][R18.64+-0xc8] ;  /* 0xffff382412007981 */ /* 0x000ea2000c1e1100 */
[----:B------:R-:W-:Y:S01]  /*2870*/  VIADD R17, R17, 0x1 ;  /* 0x0000000111117836 */ /* 0x000fe20000000000 */
[----:B------:R-:W-:Y:S04]  /*2880*/  BSSY.RECONVERGENT B6, `(.L_x_42) ;  /* 0x0000016000067945 */ /* 0x000fe80003800200 */
[----:B------:R-:W-:-:S04]  /*2890*/  ISETP.NE.AND P1, PT, R17, 0x14, PT ;  /* 0x000000141100780c */ /* 0x000fc80003f25270 */
[----:B------:R-:W-:Y:S02]  /*28a0*/  P2R R23, PR, RZ, 0x2 ;  /* 0x00000002ff177803 */ /* 0x000fe40000000000 */
[----:B--2---:R-:W-:-:S13]  /*28b0*/  ISETP.NE.AND P0, PT, R0, RZ, PT ;  /* 0x000000ff0000720c */ /* 0x004fda0003f05270 */
[----:B------:R-:W-:Y:S05]  /*28c0*/  @P0 BRA `(.L_x_43) ;  /* 0x0000000000240947 */ /* 0x000fea0003800000 */
[----:B------:R-:W-:Y:S01]  /*28d0*/  MOV R8, 0x0 ;  /* 0x0000000000087802 */ /* 0x000fe20000000f00 */
[----:B------:R-:W0:Y:S01]  /*28e0*/  LDCU.64 UR4, c[0x4][0x48] ;  /* 0x01000900ff0477ac */ /* 0x000e220008000a00 */
[----:B------:R-:W-:-:S04]  /*28f0*/  CS2R R6, SRZ ;  /* 0x0000000000067805 */ /* 0x000fc8000001ff00 */
[----:B------:R-:W1:Y:S01]  /*2900*/  LDC.64 R8, c[0x4][R8] ;  /* 0x0100000008087b82 */ /* 0x000e620000000a00 */
[----:B0-----:R-:W-:Y:S02]  /*2910*/  IMAD.U32 R4, RZ, RZ, UR4 ;  /* 0x00000004ff047e24 */ /* 0x001fe4000f8e00ff */
[----:B------:R-:W-:-:S07]  /*2920*/  IMAD.U32 R5, RZ, RZ, UR5 ;  /* 0x00000005ff057e24 */ /* 0x000fce000f8e00ff */
[----:B------:R-:W-:-:S07]  /*2930*/  LEPC R20, `(.L_x_44) ;  /* 0x000000001014794e */ /* 0x000fce0000000000 */
[----:B-1----:R-:W-:Y:S05]  /*2940*/  CALL.ABS.NOINC R8 ;  /* 0x0000000008007343 */ /* 0x002fea0003c00000 */
.L_x_44:
[----:B------:R-:W-:Y:S05]  /*2950*/  BRA `(.L_x_45) ;  /* 0x0000000000207947 */ /* 0x000fea0003800000 */
.L_x_43:
        /* <DEDUP_REMOVED lines=8> */
.L_x_45:
[----:B------:R-:W-:Y:S05]  /*29e0*/  BSYNC.RECONVERGENT B6 ;  /* 0x0000000000067941 */ /* 0x000fea0003800200 */
.L_x_42:
[----:B------:R-:W2:Y:S01]  /*29f0*/  LDG.E.U8 R0, desc[UR36][R18.64+-0xb4] ;  /* 0xffff4c2412007981 */ /* 0x000ea2000c1e1100 */
[----:B------:R-:W-:Y:S01]  /*2a00*/  BSSY.RECONVERGENT B6, `(.L_x_46) ;  /* 0x0000014000067945 */ /* 0x000fe20003800200 */
[----:B--2---:R-:W-:-:S13]  /*2a10*/  ISETP.NE.AND P0, PT, R0, RZ, PT ;  /* 0x000000ff0000720c */ /* 0x004fda0003f05270 */
[----:B------:R-:W-:Y:S05]  /*2a20*/  @!P0 BRA `(.L_x_47) ;  /* 0x0000000000248947 */ /* 0x000fea0003800000 */
        /* <DEDUP_REMOVED lines=8> */
.L_x_48:
[----:B------:R-:W-:Y:S05]  /*2ab0*/  BRA `(.L_x_49) ;  /* 0x0000000000207947 */ /* 0x000fea0003800000 */
.L_x_47:
        /* <DEDUP_REMOVED lines=8> */
.L_x_49:
[----:B------:R-:W-:Y:S05]  /*2b40*/  BSYNC.RECONVERGENT B6 ;  /* 0x0000000000067941 */ /* 0x000fea0003800200 */
.L_x_46:
        /* <DEDUP_REMOVED lines=12> */
.L_x_52:
[----:B------:R-:W-:Y:S05]  /*2c10*/  BRA `(.L_x_53) ;  /* 0x0000000000207947 */ /* 0x000fea0003800000 */
.L_x_51:
        /* <DEDUP_REMOVED lines=8> */
.L_x_53:
[----:B------:R-:W-:Y:S05]  /*2ca0*/  BSYNC.RECONVERGENT B6 ;  /* 0x0000000000067941 */ /* 0x000fea0003800200 */
.L_x_50:
        /* <DEDUP_REMOVED lines=12> */
.L_x_56:
[----:B------:R-:W-:Y:S05]  /*2d70*/  BRA `(.L_x_57) ;  /* 0x0000000000207947 */ /* 0x000fea0003800000 */
.L_x_55:
        /* <DEDUP_REMOVED lines=8> */
.L_x_57:
[----:B------:R-:W-:Y:S05]  /*2e00*/  BSYNC.RECONVERGENT B6 ;  /* 0x0000000000067941 */ /* 0x000fea0003800200 */
.L_x_54:
        /* <DEDUP_REMOVED lines=12> */
.L_x_60:
[----:B------:R-:W-:Y:S05]  /*2ed0*/  BRA `(.L_x_61) ;  /* 0x0000000000207947 */ /* 0x000fea0003800000 */
.L_x_59:
        /* <DEDUP_REMOVED lines=8> */
.L_x_61:
[----:B------:R-:W-:Y:S05]  /*2f60*/  BSYNC.RECONVERGENT B6 ;  /* 0x0000000000067941 */ /* 0x000fea0003800200 */
.L_x_58:
        /* <DEDUP_REMOVED lines=12> */
.L_x_64:
[----:B------:R-:W-:Y:S05]  /*3030*/  BRA `(.L_x_65) ;  /* 0x0000000000207947 */ /* 0x000fea0003800000 */
.L_x_63:
        /* <DEDUP_REMOVED lines=8> */
.L_x_65:
[----:B------:R-:W-:Y:S05]  /*30c0*/  BSYNC.RECONVERGENT B6 ;  /* 0x0000000000067941 */ /* 0x000fea0003800200 */
.L_x_62:
        /* <DEDUP_REMOVED lines=12> */
.L_x_68:
[----:B------:R-:W-:Y:S05]  /*3190*/  BRA `(.L_x_69) ;  /* 0x0000000000207947 */ /* 0x000fea0003800000 */
.L_x_67:
        /* <DEDUP_REMOVED lines=8> */
.L_x_69:
[----:B------:R-:W-:Y:S05]  /*3220*/  BSYNC.RECONVERGENT B6 ;  /* 0x0000000000067941 */ /* 0x000fea0003800200 */
.L_x_66:
        /* <DEDUP_REMOVED lines=12> */
.L_x_72:
[----:B------:R-:W-:Y:S05]  /*32f0*/  BRA `(.L_x_73) ;  /* 0x0000000000207947 */ /* 0x000fea0003800000 */
.L_x_71:
        /* <DEDUP_REMOVED lines=8> */
.L_x_73:
[----:B------:R-:W-:Y:S05]  /*3380*/  BSYNC.RECONVERGENT B6 ;  /* 0x0000000000067941 */ /* 0x000fea0003800200 */
.L_x_70:
        /* <DEDUP_REMOVED lines=12> */
.L_x_76:
[----:B------:R-:W-:Y:S05]  /*3450*/  BRA `(.L_x_77) ;  /* 0x0000000000207947 */ /* 0x000fea0003800000 */
.L_x_75:
        /* <DEDUP_REMOVED lines=8> */
.L_x_77:
[----:B------:R-:W-:Y:S05]  /*34e0*/  BSYNC.RECONVERGENT B6 ;  /* 0x0000000000067941 */ /* 0x000fea0003800200 */
.L_x_74:
        /* <DEDUP_REMOVED lines=12> */
.L_x_80:
[----:B------:R-:W-:Y:S05]  /*35b0*/  BRA `(.L_x_81) ;  /* 0x0000000000207947 */ /* 0x000fea0003800000 */
.L_x_79:
        /* <DEDUP_REMOVED lines=8> */
.L_x_81:
[----:B------:R-:W-:Y:S05]  /*3640*/  BSYNC.RECONVERGENT B6 ;  /* 0x0000000000067941 */ /* 0x000fea0003800200 */
.L_x_78:
        /* <DEDUP_REMOVED lines=12> */
.L_x_84:
[----:B------:R-:W-:Y:S05]  /*3710*/  BRA `(.L_x_85) ;  /* 0x0000000000207947 */ /* 0x000fea0003800000 */
.L_x_83:
        /* <DEDUP_REMOVED lines=8> */
.L_x_85:
[----:B------:R-:W-:Y:S05]  /*37a0*/  BSYNC.RECONVERGENT B6 ;  /* 0x0000000000067941 */ /* 0x000fea0003800200 */
.L_x_82:
        /* <DEDUP_REMOVED lines=12> */
.L_x_88:
[----:B------:R-:W-:Y:S05]  /*3870*/  BRA `(.L_x_89) ;  /* 0x0000000000207947 */ /* 0x000fea0003800000 */
.L_x_87:
        /* <DEDUP_REMOVED lines=8> */
.L_x_89:
[----:B------:R-:W-:Y:S05]  /*3900*/  BSYNC.RECONVERGENT B6 ;  /* 0x0000000000067941 */ /* 0x000fea0003800200 */
.L_x_86:
        /* <DEDUP_REMOVED lines=12> */
.L_x_92:
[----:B------:R-:W-:Y:S05]  /*39d0*/  BRA `(.L_x_93) ;  /* 0x0000000000207947 */ /* 0x000fea0003800000 */
.L_x_91:
        /* <DEDUP_REMOVED lines=8> */
.L_x_93:
[----:B------:R-:W-:Y:S05]  /*3a60*/  BSYNC.RECONVERGENT B6 ;  /* 0x0000000000067941 */ /* 0x000fea0003800200 */
.L_x_90:
        /* <DEDUP_REMOVED lines=12> */
.L_x_96:
[----:B------:R-:W-:Y:S05]  /*3b30*/  BRA `(.L_x_97) ;  /* 0x0000000000207947 */ /* 0x000fea0003800000 */
.L_x_95:
        /* <DEDUP_REMOVED lines=8> */
.L_x_97:
[----:B------:R-:W-:Y:S05]  /*3bc0*/  BSYNC.RECONVERGENT B6 ;  /* 0x0000000000067941 */ /* 0x000fea0003800200 */
.L_x_94:
        /* <DEDUP_REMOVED lines=12> */
.L_x_100:
[----:B------:R-:W-:Y:S05]  /*3c90*/  BRA `(.L_x_101) ;  /* 0x0000000000207947 */ /* 0x000fea0003800000 */
.L_x_99:
        /* <DEDUP_REMOVED lines=8> */
.L_x_101:
[----:B------:R-:W-:Y:S05]  /*3d20*/  BSYNC.RECONVERGENT B6 ;  /* 0x0000000000067941 */ /* 0x000fea0003800200 */
.L_x_98:
        /* <DEDUP_REMOVED lines=12> */
.L_x_104:
[----:B------:R-:W-:Y:S05]  /*3df0*/  BRA `(.L_x_105) ;  /* 0x0000000000207947 */ /* 0x000fea0003800000 */
.L_x_103:
        /* <DEDUP_REMOVED lines=8> */
.L_x_105:
[----:B------:R-:W-:Y:S05]  /*3e80*/  BSYNC.RECONVERGENT B6 ;  /* 0x0000000000067941 */ /* 0x000fea0003800200 */
.L_x_102:
        /* <DEDUP_REMOVED lines=12> */
.L_x_108:
[----:B------:R-:W-:Y:S05]  /*3f50*/  BRA `(.L_x_109) ;  /* 0x0000000000207947 */ /* 0x000fea0003800000 */
.L_x_107:
        /* <DEDUP_REMOVED lines=8> */
.L_x_109:
[----:B------:R-:W-:Y:S05]  /*3fe0*/  BSYNC.RECONVERGENT B6 ;  /* 0x0000000000067941 */ /* 0x000fea0003800200 */
.L_x_106:
        /* <DEDUP_REMOVED lines=12> */
.L_x_112:
[----:B------:R-:W-:Y:S05]  /*40b0*/  BRA `(.L_x_113) ;  /* 0x0000000000207947 */ /* 0x000fea0003800000 */
.L_x_111:
        /* <DEDUP_REMOVED lines=8> */
.L_x_113:
[----:B------:R-:W-:Y:S05]  /*4140*/  BSYNC.RECONVERGENT B6 ;  /* 0x0000000000067941 */ /* 0x000fea0003800200 */
.L_x_110:
        /* <DEDUP_REMOVED lines=12> */
.L_x_116:
[----:B------:R-:W-:Y:S05]  /*4210*/  BRA `(.L_x_117) ;  /* 0x0000000000207947 */ /* 0x000fea0003800000 */
.L_x_115:
        /* <DEDUP_REMOVED lines=8> */
.L_x_117:
[----:B------:R-:W-:Y:S05]  /*42a0*/  BSYNC.RECONVERGENT B6 ;  /* 0x0000000000067941 */ /* 0x000fea0003800200 */
.L_x_114:
        /* <DEDUP_REMOVED lines=12> */
.L_x_120:
[----:B------:R-:W-:Y:S05]  /*4370*/  BRA `(.L_x_121) ;  /* 0x0000000000207947 */ /* 0x000fea0003800000 */
.L_x_119:
        /* <DEDUP_REMOVED lines=8> */
.L_x_121:
[----:B------:R-:W-:Y:S05]  /*4400*/  BSYNC.RECONVERGENT B6 ;  /* 0x0000000000067941 */ /* 0x000fea0003800200 */
.L_x_118:
        /* <DEDUP_REMOVED lines=8> */
.L_x_122:
[----:B------:R-:W-:Y:S02]  /*4490*/  ISETP.NE.AND P6, PT, R23, RZ, PT ;  /* 0x000000ff1700720c */ /* 0x000fe40003fc5270 */
[----:B------:R-:W-:-:S05]  /*44a0*/  IADD3 R18, P0, PT, R18, 0x1, RZ ;  /* 0x0000000112127810 */ /* 0x000fca0007f1e0ff */
[----:B------:R-:W-:-:S06]  /*44b0*/  IMAD.X R19, RZ, RZ, R19, P0 ;  /* 0x000000ffff137224 */ /* 0x000fcc00000e0613 */
[----:B------:R-:W-:Y:S05]  /*44c0*/  @P6 BRA `(.L_x_123) ;  /* 0xffffffe000e46947 */ /* 0x000fea000383ffff */
[----:B------:R-:W-:Y:S05]  /*44d0*/  BSYNC.RECONVERGENT B7 ;  /* 0x0000000000077941 */ /* 0x000fea0003800200 */
.L_x_41:
        /* <DEDUP_REMOVED lines=8> */
.L_x_39:
[----:B------:R-:W-:Y:S05]  /*4560*/  BSYNC.RECONVERGENT B8 ;  /* 0x0000000000087941 */ /* 0x000fea0003800200 */
.L_x_38:
[----:B0-----:R-:W1:Y:S01]  /*4570*/  LDC R8, c[0x0][0x38c] ;  /* 0x0000e300ff087b82 */ /* 0x001e620000000800 */
[----:B------:R-:W-:Y:S02]  /*4580*/  ISETP.GE.AND P2, PT, R22, RZ, PT ;  /* 0x000000ff1600720c */ /* 0x000fe40003f46270 */
[----:B-1----:R-:W-:-:S04]  /*4590*/  IABS R3, R8 ;  /* 0x0000000800037213 */ /* 0x002fc80000000000 */
[----:B------:R-:W0:Y:S08]  /*45a0*/  I2F.RP R0, R3 ;  /* 0x0000000300007306 */ /* 0x000e300000209400 */
[----:B0-----:R-:W0:Y:S02]  /*45b0*/  MUFU.RCP R0, R0 ;  /* 0x0000000000007308 */ /* 0x001e240000001000 */
[----:B0-----:R-:W-:-:S06]  /*45c0*/  VIADD R4, R0, 0xffffffe ;  /* 0x0ffffffe00047836 */ /* 0x001fcc0000000000 */
[----:B------:R0:W1:Y:S02]  /*45d0*/  F2I.FTZ.U32.TRUNC.NTZ R5, R4 ;  /* 0x0000000400057305 */ /* 0x000064000021f000 */
[----:B0-----:R-:W-:Y:S02]  /*45e0*/  IMAD.MOV.U32 R4, RZ, RZ, RZ ;  /* 0x000000ffff047224 */ /* 0x001fe400078e00ff */
[----:B-1----:R-:W-:-:S04]  /*45f0*/  IMAD.MOV R6, RZ, RZ, -R5 ;  /* 0x000000ffff067224 */ /* 0x002fc800078e0a05 */
[----:B------:R-:W-:Y:S01]  /*4600*/  IMAD R7, R6, R3, RZ ;  /* 0x0000000306077224 */ /* 0x000fe200078e02ff */
[----:B------:R-:W-:-:S03]  /*4610*/  IABS R6, R22 ;  /* 0x0000001600067213 */ /* 0x000fc60000000000 */
[----:B------:R-:W-:-:S06]  /*4620*/  IMAD.HI.U32 R5, R5, R7, R4 ;  /* 0x0000000705057227 */ /* 0x000fcc00078e0004 */
[----:B------:R-:W-:-:S04]  /*4630*/  IMAD.HI.U32 R5, R5, R6, RZ ;  /* 0x0000000605057227 */ /* 0x000fc800078e00ff */
[----:B------:R-:W-:-:S04]  /*4640*/  IMAD.MOV R5, RZ, RZ, -R5 ;  /* 0x000000ffff057224 */ /* 0x000fc800078e0a05 */
[----:B------:R-:W-:-:S05]  /*4650*/  IMAD R0, R3, R5, R6 ;  /* 0x0000000503007224 */ /* 0x000fca00078e0206 */
[----:B------:R-:W-:-:S13]  /*4660*/  ISETP.GT.U32.AND P0, PT, R3, R0, PT ;  /* 0x000000000300720c */ /* 0x000fda0003f04070 */
[----:B------:R-:W-:Y:S01]  /*4670*/  @!P0 IMAD.IADD R0, R0, 0x1, -R3 ;  /* 0x0000000100008824 */ /* 0x000fe200078e0a03 */
[----:B------:R-:W-:-:S04]  /*4680*/  ISETP.NE.AND P0, PT, R8, RZ, PT ;  /* 0x000000ff0800720c */ /* 0x000fc80003f05270 */
[----:B------:R-:W-:-:S13]  /*4690*/  ISETP.GT.U32.AND P1, PT, R3, R0, PT ;  /* 0x000000000300720c */ /* 0x000fda0003f24070 */
[----:B------:R-:W-:-:S04]  /*46a0*/  @!P1 IMAD.IADD R0, R0, 0x1, -R3 ;  /* 0x0000000100009824 */ /* 0x000fc800078e0a03 */
[----:B------:R-:W-:Y:S01]  /*46b0*/  @!P2 IMAD.MOV R0, RZ, RZ, -R0 ;  /* 0x000000ffff00a224 */ /* 0x000fe200078e0a00 */
[----:B------:R-:W-:-:S04]  /*46c0*/  @!P0 LOP3.LUT R0, RZ, R8, RZ, 0x33, !PT ;  /* 0x00000008ff008212 */ /* 0x000fc800078e33ff */
[----:B------:R-:W-:-:S13]  /*46d0*/  ISETP.NE.AND P0, PT, R0, RZ, PT ;  /* 0x000000ff0000720c */ /* 0x000fda0003f05270 */
[----:B------:R-:W-:Y:S05]  /*46e0*/  @P0 BRA `(.L_x_124) ;  /* 0x0000000000a00947 */ /* 0x000fea0003800000 */
[----:B------:R-:W2:Y:S01]  /*46f0*/  LDG.E.S8 R0, desc[UR36][R24.64+0x1] ;  /* 0x0000012418007981 */ /* 0x000ea2000c1e1300 */
[----:B------:R-:W-:Y:S01]  /*4700*/  IMAD.MOV.U32 R8, RZ, RZ, 0x0 ;  /* 0x00000000ff087424 */ /* 0x000fe200078e00ff */
[----:B------:R-:W0:Y:S01]  /*4710*/  LDC.64 R6, c[0x0][0x3a8] ;  /* 0x0000ea00ff067b82 */ /* 0x000e220000000a00 */
[----:B------:R-:W-:Y:S01]  /*4720*/  IMAD.MOV.U32 R9, RZ, RZ, 0x40000000 ;  /* 0x40000000ff097424 */ /* 0x000fe200078e00ff */
[----:B------:R-:W1:Y:S02]  /*4730*/  S2R R3, SR_TID.X ;  /* 0x0000000000037919 */ /* 0x000e640000002100 */
[----:B-1----:R-:W-:Y:S01]  /*4740*/  ISETP.NE.AND P0, PT, R3, RZ, PT ;  /* 0x000000ff0300720c */ /* 0x002fe20003f05270 */
[----:B--2---:R-:W1:Y:S02]  /*4750*/  I2F.F64.S16 R4, R0 ;  /* 0x0000000000047312 */ /* 0x004e640000101c00 */
[----:B-1----:R-:W-:-:S10]  /*4760*/  DFMA R4, R4, R8, -1 ;  /* 0xbff000000404742b */ /* 0x002fd40000000008 */
[----:B------:R-:W0:Y:S02]  /*4770*/  F2F.F32.F64 R5, R4 ;  /* 0x0000000400057310 */ /* 0x000e240000301000 */
[----:B0-----:R0:W-:Y:S01]  /*4780*/  REDG.E.ADD.F32.FTZ.RN.STRONG.GPU desc[UR36][R6.64], R5 ;  /* 0x00000005060079a6 */ /* 0x0011e2000c12f324 */
[----:B------:R-:W-:Y:S05]  /*4790*/  WARPSYNC.ALL ;  /* 0x0000000000007948 */ /* 0x000fea0003800000 */
[----:B------:R-:W-:Y:S01]  /*47a0*/  BSSY.RECONVERGENT B0, `(.L_x_125) ;  /* 0x000001b000007945 */ /* 0x000fe20003800200 */
[----:B------:R-:W-:Y:S06]  /*47b0*/  BAR.SYNC.DEFER_BLOCKING 0x0 ;  /* 0x0000000000007b1d */ /* 0x000fec0000010000 */
[----:B------:R-:W-:Y:S05]  /*47c0*/  @P0 BRA `(.L_x_126) ;  /* 0x0000000000600947 */ /* 0x000fea0003800000 */
[----:B------:R-:W2:Y:S01]  /*47d0*/  LDG.E R0, desc[UR36][R6.64] ;  /* 0x0000002406007981 */ /* 0x000ea2000c1e1900 */
[----:B------:R-:W-:Y:S02]  /*47e0*/  IMAD.MOV.U32 R4, RZ, RZ, 0x3b4a4588 ;  /* 0x3b4a4588ff047424 */ /* 0x000fe400078e00ff */
[----:B------:R-:W-:-:S04]  /*47f0*/  IMAD.MOV.U32 R3, RZ, RZ, 0x43a20000 ;  /* 0x43a20000ff037424 */ /* 0x000fc800078e00ff */
[----:B------:R-:W-:-:S04]  /*4800*/  FFMA R3, R4, -R3, 1 ;  /* 0x3f80000004037423 */ /* 0x000fc80000000803 */
[----:B------:R-:W-:Y:S01]  /*4810*/  FFMA R3, R3, R4, 0.0030864197760820388794 ;  /* 0x3b4a458803037423 */ /* 0x000fe20000000004 */
[----:B--2---:R-:W1:Y:S03]  /*4820*/  FCHK P0, R0, 324 ;  /* 0x43a2000000007902 */ /* 0x004e660000000000 */
[----:B------:R-:W-:-:S04]  /*4830*/  FFMA R4, R0, R3, RZ ;  /* 0x0000000300047223 */ /* 0x000fc800000000ff */
[----:B0-----:R-:W-:-:S04]  /*4840*/  FFMA R5, R4, -324, R0 ;  /* 0xc3a2000004057823 */ /* 0x001fc80000000000 */
[----:B------:R-:W-:Y:S01]  /*4850*/  FFMA R3, R3, R5, R4 ;  /* 0x0000000503037223 */ /* 0x000fe20000000004 */
[----:B-1----:R-:W-:Y:S06]  /*4860*/  @!P0 BRA `(.L_x_127) ;  /* 0x0000000000108947 */ /* 0x002fec0003800000 */
[----:B------:R-:W-:Y:S01]  /*4870*/  IMAD.MOV.U32 R3, RZ, RZ, 0x43a20000 ;  /* 0x43a20000ff037424 */ /* 0x000fe200078e00ff */
[----:B------:R-:W-:-:S07]  /*4880*/  MOV R6, 0x48a0 ;  /* 0x000048a000067802 */ /* 0x000fce0000000f00 */
[----:B------:R-:W-:Y:S05]  /*4890*/  CALL.REL.NOINC `($__internal_0_$__cuda_sm3x_div_rn_noftz_f32_slowpath) ;  /* 0x0000000000487944 */ /* 0x000fea0003c00000 */
[----:B------:R-:W-:-:S07]  /*48a0*/  IMAD.MOV.U32 R3, RZ, RZ, R5 ;  /* 0x000000ffff037224 */ /* 0x000fce00078e0005 */
.L_x_127:
[----:B------:R-:W0:Y:S08]  /*48b0*/  LDC.64 R6, c[0x0][0x3a8] ;  /* 0x0000ea00ff067b82 */ /* 0x000e300000000a00 */
[----:B------:R-:W1:Y:S01]  /*48c0*/  LDC.64 R4, c[0x0][0x3a0] ;  /* 0x0000e800ff047b82 */ /* 0x000e620000000a00 */
[----:B0-----:R2:W-:Y:S04]  /*48d0*/  STG.E desc[UR36][R6.64], R3 ;  /* 0x0000000306007986 */ /* 0x0015e8000c101924 */
[----:B-1----:R-:W3:Y:S04]  /*48e0*/  LDG.E R0, desc[UR36][R4.64] ;  /* 0x0000002404007981 */ /* 0x002ee8000c1e1900 */
[----:B------:R-:W4:Y:S01]  /*48f0*/  LDG.E R8, desc[UR36][R4.64+0x4] ;  /* 0x0000042404087981 */ /* 0x000f22000c1e1900 */
[----:B---3--:R-:W-:Y:S01]  /*4900*/  FADD R9, R0, R3 ;  /* 0x0000000300097221 */ /* 0x008fe20000000000 */
[----:B----4-:R-:W-:-:S04]  /*4910*/  FFMA R11, R3, R3, R8 ;  /* 0x00000003030b7223 */ /* 0x010fc80000000008 */
[----:B------:R2:W-:Y:S04]  /*4920*/  STG.E desc[UR36][R4.64], R9 ;  /* 0x0000000904007986 */ /* 0x0005e8000c101924 */
[----:B------:R2:W-:Y:S04]  /*4930*/  STG.E desc[UR36][R4.64+0x4], R11 ;  /* 0x0000040b04007986 */ /* 0x0005e8000c101924 */
[----:B------:R2:W-:Y:S02]  /*4940*/  STG.E desc[UR36][R6.64], RZ ;  /* 0x000000ff06007986 */ /* 0x0005e4000c101924 */
.L_x_126:
[----:B------:R-:W-:Y:S05]  /*4950*/  BSYNC.RECONVERGENT B0 ;  /* 0x0000000000007941 */ /* 0x000fea0003800200 */
.L_x_125:
[----:B------:R-:W-:Y:S06]  /*4960*/  BAR.SYNC.DEFER_BLOCKING 0x0 ;  /* 0x0000000000007b1d */ /* 0x000fec0000010000 */
.L_x_124:
[----:B------:R-:W1:Y:S01]  /*4970*/  LDCU UR4, c[0x0][0x384] ;  /* 0x00007080ff0477ac */ /* 0x000e620008000800 */
[----:B------:R-:W-:-:S05]  /*4980*/  VIADD R22, R22, 0x1 ;  /* 0x0000000116167836 */ /* 0x000fca0000000000 */
[----:B-1----:R-:W-:-:S13]  /*4990*/  ISETP.NE.AND P0, PT, R22, UR4, PT ;  /* 0x0000000416007c0c */ /* 0x002fda000bf05270 */
[----:B------:R-:W-:Y:S05]  /*49a0*/  @P0 BRA `(.L_x_128) ;  /* 0xffffffc800f40947 */ /* 0x000fea000383ffff */
[----:B------:R-:W-:Y:S05]  /*49b0*/  EXIT ;  /* 0x000000000000794d */ /* 0x000fea0003800000 */
        .weak           $__internal_0_$__cuda_sm3x_div_rn_noftz_f32_slowpath
        .type           $__internal_0_$__cuda_sm3x_div_rn_noftz_f32_slowpath,@function
        .size           $__internal_0_$__cuda_sm3x_div_rn_noftz_f32_slowpath,(.L_x_150 - $__internal_0_$__cuda_sm3x_div_rn_noftz_f32_slowpath)
$__internal_0_$__cuda_sm3x_div_rn_noftz_f32_slowpath:
[----:B------:R-:W-:Y:S01]  /*49c0*/  SHF.R.U32.HI R5, RZ, 0x17, R3 ;  /* 0x00000017ff057819 */ /* 0x000fe20000011603 */
[----:B------:R-:W-:Y:S01]  /*49d0*/  BSSY.RECONVERGENT B1, `(.L_x_129) ;  /* 0x0000062000017945 */ /* 0x000fe20003800200 */
[----:B------:R-:W-:Y:S02]  /*49e0*/  SHF.R.U32.HI R7, RZ, 0x17, R0 ;  /* 0x00000017ff077819 */ /* 0x000fe40000011600 */
[----:B------:R-:W-:Y:S02]  /*49f0*/  LOP3.LUT R5, R5, 0xff, RZ, 0xc0, !PT ;  /* 0x000000ff05057812 */ /* 0x000fe400078ec0ff */
[----:B------:R-:W-:-:S03]  /*4a00*/  LOP3.LUT R10, R7, 0xff, RZ, 0xc0, !PT ;  /* 0x000000ff070a7812 */ /* 0x000fc600078ec0ff */
[----:B------:R-:W-:Y:S02]  /*4a10*/  VIADD R9, R5, 0xffffffff ;  /* 0xffffffff05097836 */ /* 0x000fe40000000000 */
[----:B------:R-:W-:-:S03]  /*4a20*/  VIADD R8, R10, 0xffffffff ;  /* 0xffffffff0a087836 */ /* 0x000fc60000000000 */
[----:B------:R-:W-:-:S04]  /*4a30*/  ISETP.GT.U32.AND P0, PT, R9, 0xfd, PT ;  /* 0x000000fd0900780c */ /* 0x000fc80003f04070 */
[----:B------:R-:W-:-:S13]  /*4a40*/  ISETP.GT.U32.OR P0, PT, R8, 0xfd, P0 ;  /* 0x000000fd0800780c */ /* 0x000fda0000704470 */
[----:B------:R-:W-:Y:S01]  /*4a50*/  @!P0 IMAD.MOV.U32 R7, RZ, RZ, RZ ;  /* 0x000000ffff078224 */ /* 0x000fe200078e00ff */
[----:B------:R-:W-:Y:S06]  /*4a60*/  @!P0 BRA `(.L_x_130) ;  /* 0x00000000005c8947 */ /* 0x000fec0003800000 */
[----:B------:R-:W-:Y:S02]  /*4a70*/  FSETP.GTU.FTZ.AND P0, PT, |R0|, +INF , PT ;  /* 0x7f8000000000780b */ /* 0x000fe40003f1c200 */
[----:B------:R-:W-:-:S04]  /*4a80*/  FSETP.GTU.FTZ.AND P1, PT, |R3|, +INF , PT ;  /* 0x7f8000000300780b */ /* 0x000fc80003f3c200 */
[----:B------:R-:W-:-:S13]  /*4a90*/  PLOP3.LUT P0, PT, P0, P1, PT, 0xf8, 0x8f ;  /* 0x00000000008f781c */ /* 0x000fda0000703f70 */
[----:B------:R-:W-:Y:S05]  /*4aa0*/  @P0 BRA `(.L_x_131) ;  /* 0x00000004004c0947 */ /* 0x000fea0003800000 */
[----:B------:R-:W-:-:S13]  /*4ab0*/  LOP3.LUT P0, RZ, R3, 0x7fffffff, R0, 0xc8, !PT ;  /* 0x7fffffff03ff7812 */ /* 0x000fda000780c800 */
[----:B------:R-:W-:Y:S05]  /*4ac0*/  @!P0 BRA `(.L_x_132) ;  /* 0x00000004003c8947 */ /* 0x000fea0003800000 */
[C---:B------:R-:W-:Y:S02]  /*4ad0*/  FSETP.NEU.FTZ.AND P2, PT, |R0|.reuse, +INF , PT ;  /* 0x7f8000000000780b */ /* 0x040fe40003f5d200 */
[----:B------:R-:W-:Y:S02]  /*4ae0*/  FSETP.NEU.FTZ.AND P1, PT, |R3|, +INF , PT ;  /* 0x7f8000000300780b */ /* 0x000fe40003f3d200 */
[----:B------:R-:W-:-:S11]  /*4af0*/  FSETP.NEU.FTZ.AND P0, PT, |R0|, +INF , PT ;  /* 0x7f8000000000780b */ /* 0x000fd60003f1d200 */
[----:B------:R-:W-:Y:S05]  /*4b00*/  @!P1 BRA !P2, `(.L_x_132) ;  /* 0x00000004002c9947 */ /* 0x000fea0005000000 */
[----:B------:R-:W-:-:S04]  /*4b10*/  LOP3.LUT P2, RZ, R0, 0x7fffffff, RZ, 0xc0, !PT ;  /* 0x7fffffff00ff7812 */ /* 0x000fc8000784c0ff */
[----:B------:R-:W-:-:S13]  /*4b20*/  PLOP3.LUT P1, PT, P1, P2, PT, 0x2f, 0xf2 ;  /* 0x0000000000f2781c */ /* 0x000fda0000f24577 */
[----:B------:R-:W-:Y:S05]  /*4b30*/  @P1 BRA `(.L_x_133) ;  /* 0x0000000400181947 */ /* 0x000fea0003800000 */
[----:B------:R-:W-:-:S04]  /*4b40*/  LOP3.LUT P1, RZ, R3, 0x7fffffff, RZ, 0xc0, !PT ;  /* 0x7fffffff03ff7812 */ /* 0x000fc8000782c0ff */
[----:B------:R-:W-:-:S13]  /*4b50*/  PLOP3.LUT P0, PT, P0, P1, PT, 0x2f, 0xf2 ;  /* 0x0000000000f2781c */ /* 0x000fda0000702577 */
[----:B------:R-:W-:Y:S05]  /*4b60*/  @P0 BRA `(.L_x_134) ;  /* 0x0000000400000947 */ /* 0x000fea0003800000 */
[----:B------:R-:W-:Y:S02]  /*4b70*/  ISETP.GE.AND P0, PT, R8, RZ, PT ;  /* 0x000000ff0800720c */ /* 0x000fe40003f06270 */
[----:B------:R-:W-:-:S11]  /*4b80*/  ISETP.GE.AND P1, PT, R9, RZ, PT ;  /* 0x000000ff0900720c */ /* 0x000fd60003f26270 */
[----:B------:R-:W-:Y:S02]  /*4b90*/  @P0 IMAD.MOV.U32 R7, RZ, RZ, RZ ;  /* 0x000000ffff070224 */ /* 0x000fe400078e00ff */
[----:B------:R-:W-:Y:S01]  /*4ba0*/  @!P0 FFMA R0, R0, 1.84467440737095516160e+19, RZ ;  /* 0x5f80000000008823 */ /* 0x000fe200000000ff */
[----:B------:R-:W-:Y:S02]  /*4bb0*/  @!P0 IMAD.MOV.U32 R7, RZ, RZ, -0x40 ;  /* 0xffffffc0ff078424 */ /* 0x000fe400078e00ff */
[----:B------:R-:W-:Y:S02]  /*4bc0*/  @!P1 FFMA R3, R3, 1.84467440737095516160e+19, RZ ;  /* 0x5f80000003039823 */ /* 0x000fe400000000ff */
[----:B------:R-:W-:-:S07]  /*4bd0*/  @!P1 VIADD R7, R7, 0x40 ;  /* 0x0000004007079836 */ /* 0x000fce0000000000 */
.L_x_130:
[----:B------:R-:W-:Y:S01]  /*4be0*/  LEA R8, R5, 0xc0800000, 0x17 ;  /* 0xc080000005087811 */ /* 0x000fe200078eb8ff */
[----:B------:R-:W-:Y:S01]  /*4bf0*/  VIADD R10, R10, 0xffffff81 ;  /* 0xffffff810a0a7836 */ /* 0x000fe20000000000 */
[----:B------:R-:W-:Y:S03]  /*4c00*/  BSSY.RECONVERGENT B2, `(.L_x_135) ;  /* 0x0000035000027945 */ /* 0x000fe60003800200 */
[----:B------:R-:W-:Y:S02]  /*4c10*/  IMAD.IADD R11, R3, 0x1, -R8 ;  /* 0x00000001030b7824 */ /* 0x000fe400078e0a08 */
[C---:B------:R-:W-:Y:S01]  /*4c20*/  IMAD R0, R10.reuse, -0x800000, R0 ;  /* 0xff8000000a007824 */ /* 0x040fe200078e0200 */
[----:B------:R-:W-:Y:S01]  /*4c30*/  IADD3 R10, PT, PT, R10, 0x7f, -R5 ;  /* 0x0000007f0a0a7810 */ /* 0x000fe20007ffe805 */
[----:B------:R-:W0:Y:S01]  /*4c40*/  MUFU.RCP R3, R11 ;  /* 0x0000000b00037308 */ /* 0x000e220000001000 */
[----:B------:R-:W-:-:S03]  /*4c50*/  FADD.FTZ R9, -R11, -RZ ;  /* 0x800000ff0b097221 */ /* 0x000fc60000010100 */
[----:B------:R-:W-:Y:S02]  /*4c60*/  IMAD.IADD R10, R10, 0x1, R7 ;  /* 0x000000010a0a7824 */ /* 0x000fe400078e0207 */
[----:B0-----:R-:W-:-:S04]  /*4c70*/  FFMA R8, R3, R9, 1 ;  /* 0x3f80000003087423 */ /* 0x001fc80000000009 */
[----:B------:R-:W-:-:S04]  /*4c80*/  FFMA R3, R3, R8, R3 ;  /* 0x0000000803037223 */ /* 0x000fc80000000003 */
[----:B------:R-:W-:-:S04]  /*4c90*/  FFMA R8, R0, R3, RZ ;  /* 0x0000000300087223 */ /* 0x000fc800000000ff */
[----:B------:R-:W-:-:S04]  /*4ca0*/  FFMA R12, R9, R8, R0 ;  /* 0x00000008090c7223 */ /* 0x000fc80000000000 */
[----:B------:R-:W-:-:S04]  /*4cb0*/  FFMA R8, R3, R12, R8 ;  /* 0x0000000c03087223 */ /* 0x000fc80000000008 */
[----:B------:R-:W-:-:S04]  /*4cc0*/  FFMA R9, R9, R8, R0 ;  /* 0x0000000809097223 */ /* 0x000fc80000000000 */
[----:B------:R-:W-:-:S05]  /*4cd0*/  FFMA R0, R3, R9, R8 ;  /* 0x0000000903007223 */ /* 0x000fca0000000008 */
[----:B------:R-:W-:-:S04]  /*4ce0*/  SHF.R.U32.HI R5, RZ, 0x17, R0 ;  /* 0x00000017ff057819 */ /* 0x000fc80000011600 */
[----:B------:R-:W-:-:S05]  /*4cf0*/  LOP3.LUT R5, R5, 0xff, RZ, 0xc0, !PT ;  /* 0x000000ff05057812 */ /* 0x000fca00078ec0ff */
[----:B------:R-:W-:-:S04]  /*4d00*/  IMAD.IADD R11, R5, 0x1, R10 ;  /* 0x00000001050b7824 */ /* 0x000fc800078e020a */
[----:B------:R-:W-:-:S05]  /*4d10*/  VIADD R5, R11, 0xffffffff ;  /* 0xffffffff0b057836 */ /* 0x000fca0000000000 */
[----:B------:R-:W-:-:S13]  /*4d20*/  ISETP.GE.U32.AND P0, PT, R5, 0xfe, PT ;  /* 0x000000fe0500780c */ /* 0x000fda0003f06070 */
[----:B------:R-:W-:Y:S05]  /*4d30*/  @!P0 BRA `(.L_x_136) ;  /* 0x0000000000808947 */ /* 0x000fea0003800000 */
[----:B------:R-:W-:-:S13]  /*4d40*/  ISETP.GT.AND P0, PT, R11, 0xfe, PT ;  /* 0x000000fe0b00780c */ /* 0x000fda0003f04270 */
[----:B------:R-:W-:Y:S05]  /*4d50*/  @P0 BRA `(.L_x_137) ;  /* 0x00000000006c0947 */ /* 0x000fea0003800000 */
[----:B------:R-:W-:-:S13]  /*4d60*/  ISETP.GE.AND P0, PT, R11, 0x1, PT ;  /* 0x000000010b00780c */ /* 0x000fda0003f06270 */
[----:B------:R-:W-:Y:S05]  /*4d70*/  @P0 BRA `(.L_x_138) ;  /* 0x0000000000740947 */ /* 0x000fea0003800000 */
[----:B------:R-:W-:Y:S02]  /*4d80*/  ISETP.GE.AND P0, PT, R11, -0x18, PT ;  /* 0xffffffe80b00780c */ /* 0x000fe40003f06270 */
[----:B------:R-:W-:-:S11]  /*4d90*/  LOP3.LUT R0, R0, 0x80000000, RZ, 0xc0, !PT ;  /* 0x8000000000007812 */ /* 0x000fd600078ec0ff */
[----:B------:R-:W-:Y:S05]  /*4da0*/  @!P0 BRA `(.L_x_138) ;  /* 0x0000000000688947 */ /* 0x000fea0003800000 */
[CCC-:B------:R-:W-:Y:S01]  /*4db0*/  FFMA.RZ R5, R3.reuse, R9.reuse, R8.reuse ;  /* 0x0000000903057223 */ /* 0x1c0fe2000000c008 */
[-CC-:B------:R-:W-:Y:S01]  /*4dc0*/  FFMA.RP R12, R3, R9.reuse, R8.reuse ;  /* 0x00000009030c7223 */ /* 0x180fe20000008008 */
[----:B------:R-:W-:Y:S01]  /*4dd0*/  IMAD.MOV R10, RZ, RZ, -R11 ;  /* 0x000000ffff0a7224 */ /* 0x000fe200078e0a0b */
[----:B------:R-:W-:Y:S02]  /*4de0*/  ISETP.NE.AND P2, PT, R11, RZ, PT ;  /* 0x000000ff0b00720c */ /* 0x000fe40003f45270 */
[----:B------:R-:W-:Y:S01]  /*4df0*/  LOP3.LUT R7, R5, 0x7fffff, RZ, 0xc0, !PT ;  /* 0x007fffff05077812 */ /* 0x000fe200078ec0ff */
[----:B------:R-:W-:Y:S01]  /*4e00*/  FFMA.RM R5, R3, R9, R8 ;  /* 0x0000000903057223 */ /* 0x000fe20000004008 */
[C---:B------:R-:W-:Y:S01]  /*4e10*/  VIADD R8, R11.reuse, 0x20 ;  /* 0x000000200b087836 */ /* 0x040fe20000000000 */
[----:B------:R-:W-:Y:S02]  /*4e20*/  ISETP.NE.AND P1, PT, R11, RZ, PT ;  /* 0x000000ff0b00720c */ /* 0x000fe40003f25270 */
[----:B------:R-:W-:-:S02]  /*4e30*/  LOP3.LUT R7, R7, 0x800000, RZ, 0xfc, !PT ;  /* 0x0080000007077812 */ /* 0x000fc400078efcff */
[----:B------:R-:W-:Y:S02]  /*4e40*/  FSETP.NEU.FTZ.AND P0, PT, R12, R5, PT ;  /* 0x000000050c00720b */ /* 0x000fe40003f1d000 */
[----:B------:R-:W-:Y:S02]  /*4e50*/  SHF.L.U32 R8, R7, R8, RZ ;  /* 0x0000000807087219 */ /* 0x000fe400000006ff */
[----:B------:R-:W-:Y:S02]  /*4e60*/  SEL R10, R10, RZ, P2 ;  /* 0x000000ff0a0a7207 */ /* 0x000fe40001000000 */
[----:B------:R-:W-:Y:S02]  /*4e70*/  ISETP.NE.AND P1, PT, R8, RZ, P1 ;  /* 0x000000ff0800720c */ /* 0x000fe40000f25270 */
[----:B------:R-:W-:Y:S02]  /*4e80*/  SHF.R.U32.HI R10, RZ, R10, R7 ;  /* 0x0000000aff0a7219 */ /* 0x000fe40000011607 */
[----:B------:R-:W-:-:S02]  /*4e90*/  PLOP3.LUT P0, PT, P0, P1, PT, 0xf8, 0x8f ;  /* 0x00000000008f781c */ /* 0x000fc40000703f70 */
[----:B------:R-:W-:Y:S02]  /*4ea0*/  SHF.R.U32.HI R8, RZ, 0x1, R10 ;  /* 0x00000001ff087819 */ /* 0x000fe4000001160a */
[----:B------:R-:W-:-:S04]  /*4eb0*/  SEL R3, RZ, 0x1, !P0 ;  /* 0x00000001ff037807 */ /* 0x000fc80004000000 */
[----:B------:R-:W-:-:S04]  /*4ec0*/  LOP3.LUT R3, R3, 0x1, R8, 0xf8, !PT ;  /* 0x0000000103037812 */ /* 0x000fc800078ef808 */
[----:B------:R-:W-:-:S05]  /*4ed0*/  LOP3.LUT R3, R3, R10, RZ, 0xc0, !PT ;  /* 0x0000000a03037212 */ /* 0x000fca00078ec0ff */
[----:B------:R-:W-:-:S05]  /*4ee0*/  IMAD.IADD R3, R8, 0x1, R3 ;  /* 0x0000000108037824 */ /* 0x000fca00078e0203 */
[----:B------:R-:W-:Y:S01]  /*4ef0*/  LOP3.LUT R0, R3, R0, RZ, 0xfc, !PT ;  /* 0x0000000003007212 */ /* 0x000fe200078efcff */
[----:B------:R-:W-:Y:S06]  /*4f00*/  BRA `(.L_x_138) ;  /* 0x0000000000107947 */ /* 0x000fec0003800000 */
.L_x_137:
[----:B------:R-:W-:-:S04]  /*4f10*/  LOP3.LUT R0, R0, 0x80000000, RZ, 0xc0, !PT ;  /* 0x8000000000007812 */ /* 0x000fc800078ec0ff */
[----:B------:R-:W-:Y:S01]  /*4f20*/  LOP3.LUT R0, R0, 0x7f800000, RZ, 0xfc, !PT ;  /* 0x7f80000000007812 */ /* 0x000fe200078efcff */
[----:B------:R-:W-:Y:S06]  /*4f30*/  BRA `(.L_x_138) ;  /* 0x0000000000047947 */ /* 0x000fec0003800000 */
.L_x_136:
[----:B------:R-:W-:-:S07]  /*4f40*/  IMAD R0, R10, 0x800000, R0 ;  /* 0x008000000a007824 */ /* 0x000fce00078e0200 */
.L_x_138:
[----:B------:R-:W-:Y:S05]  /*4f50*/  BSYNC.RECONVERGENT B2 ;  /* 0x0000000000027941 */ /* 0x000fea0003800200 */
.L_x_135:
[----:B------:R-:W-:Y:S05]  /*4f60*/  BRA `(.L_x_139) ;  /* 0x0000000000207947 */ /* 0x000fea0003800000 */
.L_x_134:
[----:B------:R-:W-:-:S04]  /*4f70*/  LOP3.LUT R0, R3, 0x80000000, R0, 0x48, !PT ;  /* 0x8000000003007812 */ /* 0x000fc800078e4800 */
[----:B------:R-:W-:Y:S01]  /*4f80*/  LOP3.LUT R0, R0, 0x7f800000, RZ, 0xfc, !PT ;  /* 0x7f80000000007812 */ /* 0x000fe200078efcff */
[----:B------:R-:W-:Y:S06]  /*4f90*/  BRA `(.L_x_139) ;  /* 0x0000000000147947 */ /* 0x000fec0003800000 */
.L_x_133:
[----:B------:R-:W-:Y:S01]  /*4fa0*/  LOP3.LUT R0, R3, 0x80000000, R0, 0x48, !PT ;  /* 0x8000000003007812 */ /* 0x000fe200078e4800 */
[----:B------:R-:W-:Y:S06]  /*4fb0*/  BRA `(.L_x_139) ;  /* 0x00000000000c7947 */ /* 0x000fec0003800000 */
.L_x_132:
[----:B------:R-:W0:Y:S01]  /*4fc0*/  MUFU.RSQ R0, -QNAN ;  /* 0xffc0000000007908 */ /* 0x000e220000001400 */
[----:B------:R-:W-:Y:S05]  /*4fd0*/  BRA `(.L_x_139) ;  /* 0x0000000000047947 */ /* 0x000fea0003800000 */
.L_x_131:
[----:B------:R-:W-:-:S07]  /*4fe0*/  FADD.FTZ R0, R0, R3 ;  /* 0x0000000300007221 */ /* 0x000fce0000010000 */
.L_x_139:
[----:B------:R-:W-:Y:S05]  /*4ff0*/  BSYNC.RECONVERGENT B1 ;  /* 0x0000000000017941 */ /* 0x000fea0003800200 */
.L_x_129:
[----:B------:R-:W-:Y:S02]  /*5000*/  IMAD.MOV.U32 R7, RZ, RZ, 0x0 ;  /* 0x00000000ff077424 */ /* 0x000fe400078e00ff */
[----:B0-----:R-:W-:Y:S02]  /*5010*/  IMAD.MOV.U32 R5, RZ, RZ, R0 ;  /* 0x000000ffff057224 */ /* 0x001fe400078e0000 */
[----:B------:R-:W-:Y:S05]  /*5020*/  RET.REL.NODEC R6 `(_Z24dev_measure_cycle_kernel12measure_planPcP17curandStateXORWOWP6avg_trPff) ;  /* 0xffffffac06f47950 */ /* 0x000fea0003c3ffff */
.L_x_140:
[----:B------:R-:W-:-:S00]  /*5030*/  BRA `(.L_x_140) ;  /* 0xfffffffc00fc7947 */ /* 0x000fc0000383ffff */
[----:B------:R-:W-:-:S00]  /*5040*/  NOP ;  /* 0x0000000000007918 */ /* 0x000fc00000000000 */
        /* <DEDUP_REMOVED lines=11> */
.L_x_150:


//--------------------- .text._Z7initRNGP17curandStateXORWOWj --------------------------
	.section	.text._Z7initRNGP17curandStateXORWOWj,"ax",@progbits
	.align	128
        .global         _Z7initRNGP17curandStateXORWOWj
        .type           _Z7initRNGP17curandStateXORWOWj,@function
        .size           _Z7initRNGP17curandStateXORWOWj,(.L_x_152 - _Z7initRNGP17curandStateXORWOWj)
        .other          _Z7initRNGP17curandStateXORWOWj,@"STO_CUDA_ENTRY STV_DEFAULT"
_Z7initRNGP17curandStateXORWOWj:
.text._Z7initRNGP17curandStateXORWOWj:
[----:B------:R-:W-:Y:S01]  /*0000*/  LDC R1, c[0x0][0x37c] ;  /* 0x0000df00ff017b82 */ /* 0x000fe20000000800 */
[----:B------:R-:W0:Y:S07]  /*0010*/  S2R R3, SR_TID.X ;  /* 0x0000000000037919 */ /* 0x000e2e0000002100 */
[----:B------:R-:W1:Y:S01]  /*0020*/  LDC R2, c[0x0][0x388] ;  /* 0x0000e200ff027b82 */ /* 0x000e620000000800 */
[----:B------:R-:W2:Y:S01]  /*0030*/  LDCU.64 UR4, c[0x0][0x358] ;  /* 0x00006b00ff0477ac */ /* 0x000ea20008000a00 */
[----:B------:R-:W-:Y:S01]  /*0040*/  IMAD.MOV.U32 R9, RZ, RZ, -0x75bd8fc ;  /* 0xf8a42704ff097424 */ /* 0x000fe200078e00ff */
[----:B------:R-:W-:Y:S01]  /*0050*/  BSSY.RECONVERGENT B0, `(.L_x_141) ;  /* 0x00000e1000007945 */ /* 0x000fe20003800200 */
[----:B------:R-:W-:-:S04]  /*0060*/  IMAD.MOV.U32 R10, RZ, RZ, -0x23270784 ;  /* 0xdcd8f87cff0a7424 */ /* 0x000fc800078e00ff */
[----:B------:R-:W0:Y:S08]  /*0070*/  S2UR UR6, SR_CTAID.X ;  /* 0x00000000000679c3 */ /* 0x000e300000002500 */
[----:B------:R-:W0:Y:S08]  /*0080*/  LDC R0, c[0x0][0x360] ;  /* 0x0000d800ff007b82 */ /* 0x000e300000000800 */
[----:B------:R-:W3:Y:S01]  /*0090*/  LDC.64 R6, c[0x0][0x380] ;  /* 0x0000e000ff067b82 */ /* 0x000ee20000000a00 */
[----:B-1----:R-:W-:-:S05]  /*00a0*/  LOP3.LUT R2, R2, 0xaad26b49, RZ, 0x3c, !PT ;  /* 0xaad26b4902027812 */ /* 0x002fca00078e3cff */
[----:B------:R-:W-:-:S04]  /*00b0*/  IMAD R2, R2, 0x4182bed5, RZ ;  /* 0x4182bed502027824 */ /* 0x000fc800078e02ff */
[C---:B------:R-:W-:Y:S01]  /*00c0*/  VIADD R4, R2.reuse, 0xd9f6dc18 ;  /* 0xd9f6dc1802047836 */ /* 0x040fe20000000000 */
[C---:B------:R-:W-:Y:S01]  /*00d0*/  LOP3.LUT R8, R2.reuse, 0x159a55e5, RZ, 0x3c, !PT ;  /* 0x159a55e502087812 */ /* 0x040fe200078e3cff */
[C---:B------:R-:W-:Y:S02]  /*00e0*/  VIADD R5, R2.reuse, 0x75bcd15 ;  /* 0x075bcd1502057836 */ /* 0x040fe40000000000 */
[----:B------:R-:W-:Y:S02]  /*00f0*/  VIADD R11, R2, 0x583f19 ;  /* 0x00583f19020b7836 */ /* 0x000fe40000000000 */
[----:B0-----:R-:W-:-:S05]  /*0100*/  IMAD R0, R0, UR6, R3 ;  /* 0x0000000600007c24 */ /* 0x001fca000f8e0203 */
[C---:B------:R-:W-:Y:S01]  /*0110*/  ISETP.NE.AND P0, PT, R0.reuse, RZ, PT ;  /* 0x000000ff0000720c */ /* 0x040fe20003f05270 */
[----:B---3--:R-:W-:-:S05]  /*0120*/  IMAD.WIDE.U32 R6, R0, 0x30, R6 ;  /* 0x0000003000067825 */ /* 0x008fca00078e0006 */
[----:B--2---:R0:W-:Y:S04]  /*0130*/  STG.E.64 desc[UR4][R6.64], R4 ;  /* 0x0000000406007986 */ /* 0x0041e8000c101b04 */
[----:B------:R0:W-:Y:S04]  /*0140*/  STG.E.64 desc[UR4][R6.64+0x8], R8 ;  /* 0x0000080806007986 */ /* 0x0001e8000c101b04 */
[----:B------:R0:W-:Y:S01]  /*0150*/  STG.E.64 desc[UR4][R6.64+0x10], R10 ;  /* 0x0000100a06007986 */ /* 0x0001e2000c101b04 */
[----:B------:R-:W-:Y:S05]  /*0160*/  @!P0 BRA `(.L_x_142) ;  /* 0x0000000c003c8947 */ /* 0x000fea0003800000 */
[----:B------:R-:W-:-:S07]  /*0170*/  CS2R R12, SRZ ;  /* 0x00000000000c7805 */ /* 0x000fce000001ff00 */
.L_x_148:
[----:B-1----:R-:W-:Y:S01]  /*0180*/  LOP3.LUT R2, R0, 0x3, RZ, 0xc0, !PT ;  /* 0x0000000300027812 */ /* 0x002fe200078ec0ff */
[----:B------:R-:W-:Y:S03]  /*0190*/  BSSY.RECONVERGENT B1, `(.L_x_143) ;  /* 0x00000c6000017945 */ /* 0x000fe60003800200 */
[----:B------:R-:W-:-:S04]  /*01a0*/  ISETP.NE.U32.AND P0, PT, R2, RZ, PT ;  /* 0x000000ff0200720c */ /* 0x000fc80003f05070 */
[----:B------:R-:W-:-:S13]  /*01b0*/  ISETP.NE.AND.EX P0, PT, RZ, RZ, PT, P0 ;  /* 0x000000ffff00720c */ /* 0x000fda0003f05300 */
[----:B------:R-:W-:Y:S05]  /*01c0*/  @!P0 BRA `(.L_x_144) ;  /* 0x0000000c00088947 */ /* 0x000fea0003800000 */
[----:B0-----:R-:W0:Y:S01]  /*01d0*/  LDC.64 R8, c[0x4][0x8] ;  /* 0x01000200ff087b82 */ /* 0x001e220000000a00 */
[----:B------:R-:W-:Y:S02]  /*01e0*/  IMAD.MOV.U32 R14, RZ, RZ, RZ ;  /* 0x000000ffff0e7224 */ /* 0x000fe400078e00ff */
[----:B0-----:R-:W-:-:S07]  /*01f0*/  IMAD.WIDE.U32 R8, R12, 0xc80, R8 ;  /* 0x00000c800c087825 */ /* 0x001fce00078e0008 */
.L_x_147:
[----:B-1----:R-:W-:Y:S01]  /*0200*/  IMAD.MOV.U32 R15, RZ, RZ, RZ ;  /* 0x000000ffff0f7224 */ /* 0x002fe200078e00ff */
[----:B------:R-:W-:Y:S01]  /*0210*/  CS2R R2, SRZ ;  /* 0x0000000000027805 */ /* 0x000fe2000001ff00 */
[----:B------:R-:W-:Y:S01]  /*0220*/  IMAD.MOV.U32 R17, RZ, RZ, RZ ;  /* 0x000000ffff117224 */ /* 0x000fe200078e00ff */
[----:B------:R-:W-:-:S07]  /*0230*/  CS2R R4, SRZ ;  /* 0x0000000000047805 */ /* 0x000fce000001ff00 */
.L_x_146:
[----:B------:R-:W-:-:S05]  /*0240*/  IMAD.WIDE.U32 R10, R17, 0x4, R6 ;  /* 0x00000004110a7825 */ /* 0x000fca00078e0006 */
[----:B------:R0:W5:Y:S01]  /*0250*/  LDG.E R16, desc[UR4][R10.64+0x4] ;  /* 0x000004040a107981 */ /* 0x000162000c1e1900 */
[----:B------:R-:W-:-:S07]  /*0260*/  IMAD.MOV.U32 R19, RZ, RZ, RZ ;  /* 0x000000ffff137224 */ /* 0x000fce00078e00ff */
.L_x_145:
[----:B-----5:R-:W-:Y:S01]  /*0270*/  SHF.R.U32.HI R24, RZ, R19, R16 ;  /* 0x00000013ff187219 */ /* 0x020fe20000011610 */
[----:B0-----:R-:W-:-:S03]  /*0280*/  IMAD.SHL.U32 R10, R17, 0x20, RZ ;  /* 0x00000020110a7824 */ /* 0x001fc600078e00ff */
[----:B------:R-:W-:Y:S01]  /*0290*/  LOP3.LUT R11, R24, 0x1, RZ, 0xc0, !PT ;  /* 0x00000001180b7812 */ /* 0x000fe200078ec0ff */
[----:B------:R-:W-:-:S03]  /*02a0*/  IMAD.IADD R10, R10, 0x1, R19 ;  /* 0x000000010a0a7824 */ /* 0x000fc600078e0213 */
[----:B------:R-:W-:Y:S01]  /*02b0*/  ISETP.NE.U32.AND P0, PT, R11, 0x1, PT ;  /* 0x000000010b00780c */ /* 0x000fe20003f05070 */
[----:B------:R-:W-:-:S03]  /*02c0*/  IMAD R11, R10, 0x5, RZ ;  /* 0x000000050a0b7824 */ /* 0x000fc600078e02ff */
[----:B------:R-:W-:Y:S01]  /*02d0*/  R2P PR, R24, 0x7e ;  /* 0x0000007e18007804 */ /* 0x000fe20000000000 */
[----:B------:R-:W-:-:S08]  /*02e0*/  IMAD.WIDE.U32 R10, R11, 0x4, R8 ;  /* 0x000000040b0a7825 */ /* 0x000fd000078e0008 */
[----:B------:R-:W2:Y:S04]  /*02f0*/  @!P0 LDG.E R18, desc[UR4][R10.64] ;  /* 0x000000040a128981 */ /* 0x000ea8000c1e1900 */
[----:B------:R-:W3:Y:S04]  /*0300*/  @!P0 LDG.E R20, desc[UR4][R10.64+0x10] ;  /* 0x000010040a148981 */ /* 0x000ee8000c1e1900 */
[----:B------:R-:W4:Y:S04]  /*0310*/  @P1 LDG.E R22, desc[UR4][R10.64+0x14] ;  /* 0x000014040a161981 */ /* 0x000f28000c1e1900 */
[----:B------:R-:W4:Y:S04]  /*0320*/  @P2 LDG.E R26, desc[UR4][R10.64+0x28] ;  /* 0x000028040a1a2981 */ /* 0x000f28000c1e1900 */
[----:B------:R-:W4:Y:S04]  /*0330*/  @!P0 LDG.E R21, desc[UR4][R10.64+0x4] ;  /* 0x000004040a158981 */ /* 0x000f28000c1e1900 */
[----:B------:R-:W4:Y:S04]  /*0340*/  @!P0 LDG.E R23, desc[UR4][R10.64+0xc] ;  /* 0x00000c040a178981 */ /* 0x000f28000c1e1900 */
[----:B------:R-:W4:Y:S04]  /*0350*/  @P1 LDG.E R25, desc[UR4][R10.64+0x18] ;  /* 0x000018040a191981 */ /* 0x000f28000c1e1900 */
[----:B------:R-:W4:Y:S04]  /*0360*/  @P3 LDG.E R28, desc[UR4][R10.64+0x3c] ;  /* 0x00003c040a1c3981 */ /* 0x000f28000c1e1900 */
[----:B------:R-:W4:Y:S01]  /*0370*/  @P6 LDG.E R27, desc[UR4][R10.64+0x7c] ;  /* 0x00007c040a1b6981 */ /* 0x000f22000c1e1900 */
[----:B--2---:R-:W-:-:S03]  /*0380*/  @!P0 LOP3.LUT R15, R15, R18, RZ, 0x3c, !PT ;  /* 0x000000120f0f8212 */ /* 0x004fc600078e3cff */
[----:B------:R-:W2:Y:S01]  /*0390*/  @!P0 LDG.E R18, desc[UR4][R10.64+0x8] ;  /* 0x000008040a128981 */ /* 0x000ea2000c1e1900 */
[----:B---3--:R-:W-:-:S03]  /*03a0*/  @!P0 LOP3.LUT R3, R3, R20, RZ, 0x3c, !PT ;  /* 0x0000001403038212 */ /* 0x008fc600078e3cff */
[----:B------:R-:W3:Y:S01]  /*03b0*/  @P1 LDG.E R20, desc[UR4][R10.64+0x24] ;  /* 0x000024040a141981 */ /* 0x000ee2000c1e1900 */
[----:B----4-:R-:W-:-:S03]  /*03c0*/  @P1 LOP3.LUT R15, R15, R22, RZ, 0x3c, !PT ;  /* 0x000000160f0f1212 */ /* 0x010fc600078e3cff */
[----:B------:R-:W4:Y:S01]  /*03d0*/  @P2 LDG.E R22, desc[UR4][R10.64+0x38] ;  /* 0x000038040a162981 */ /* 0x000f22000c1e1900 */
[----:B------:R-:W-:-:S03]  /*03e0*/  @P2 LOP3.LUT R15, R15, R26, RZ, 0x3c, !PT ;  /* 0x0000001a0f0f2212 */ /* 0x000fc600078e3cff */
[----:B------:R-:W4:Y:S01]  /*03f0*/  @P4 LDG.E R26, desc[UR4][R10.64+0x50] ;  /* 0x000050040a1a4981 */ /* 0x000f22000c1e1900 */
[----:B------:R-:W-:-:S03]  /*0400*/  @!P0 LOP3.LUT R4, R4, R21, RZ, 0x3c, !PT ;  /* 0x0000001504048212 */ /* 0x000fc600078e3cff */
[----:B------:R-:W4:Y:S01]  /*0410*/  @P1 LDG.E R21, desc[UR4][R10.64+0x20] ;  /* 0x000020040a151981 */ /* 0x000f22000c1e1900 */
[----:B------:R-:W-:-:S03]  /*0420*/  @!P0 LOP3.LUT R2, R2, R23, RZ, 0x3c, !PT ;  /* 0x0000001702028212 */ /* 0x000fc600078e3cff */
[----:B------:R-:W4:Y:S01]  /*0430*/  @P2 LDG.E R23, desc[UR4][R10.64+0x2c] ;  /* 0x00002c040a172981 */ /* 0x000f22000c1e1900 */
[----:B------:R-:W-:-:S03]  /*0440*/  @P1 LOP3.LUT R4, R4, R25, RZ, 0x3c, !PT ;  /* 0x0000001904041212 */ /* 0x000fc600078e3cff */
[----:B------:R-:W4:Y:S01]  /*0450*/  @P2 LDG.E R25, desc[UR4][R10.64+0x34] ;  /* 0x000034040a192981 */ /* 0x000f22000c1e1900 */
[----:B--2---:R-:W-:-:S03]  /*0460*/  @!P0 LOP3.LUT R5, R5, R18, RZ, 0x3c, !PT ;  /* 0x0000001205058212 */ /* 0x004fc600078e3cff */
[----:B------:R-:W2:Y:S01]  /*0470*/  @P1 LDG.E R18, desc[UR4][R10.64+0x1c] ;  /* 0x00001c040a121981 */ /* 0x000ea2000c1e1900 */
[----:B---3--:R-:W-:-:S03]  /*0480*/  @P1 LOP3.LUT R3, R3, R20, RZ, 0x3c, !PT ;  /* 0x0000001403031212 */ /* 0x008fc600078e3cff */
[----:B------:R-:W3:Y:S01]  /*0490*/  @P2 LDG.E R20, desc[UR4][R10.64+0x30] ;  /* 0x000030040a142981 */ /* 0x000ee2000c1e1900 */
[----:B----4-:R-:W-:-:S03]  /*04a0*/  @P2 LOP3.LUT R3, R3, R22, RZ, 0x3c, !PT ;  /* 0x0000001603032212 */ /* 0x010fc600078e3cff */
[----:B------:R-:W4:Y:S01]  /*04b0*/  @P3 LDG.E R22, desc[UR4][R10.64+0x4c] ;  /* 0x00004c040a163981 */ /* 0x000f22000c1e1900 */
[----:B------:R-:W-:-:S04]  /*04c0*/  @P3 LOP3.LUT R15, R15, R28, RZ, 0x3c, !PT ;  /* 0x0000001c0f0f3212 */ /* 0x000fc800078e3cff */
[----:B------:R-:W-:Y:S02]  /*04d0*/  @P4 LOP3.LUT R15, R15, R26, RZ, 0x3c, !PT ;  /* 0x0000001a0f0f4212 */ /* 0x000fe400078e3cff */
[----:B------:R-:W-:Y:S01]  /*04e0*/  @P1 LOP3.LUT R2, R2, R21, RZ, 0x3c, !PT ;  /* 0x0000001502021212 */ /* 0x000fe200078e3cff */
[----:B------:R-:W4:Y:S04]  /*04f0*/  @P5 LDG.E R26, desc[UR4][R10.64+0x64] ;  /* 0x000064040a1a5981 */ /* 0x000f28000c1e1900 */
[----:B------:R-:W4:Y:S01]  /*0500*/  @P3 LDG.E R21, desc[UR4][R10.64+0x40] ;  /* 0x000040040a153981 */ /* 0x000f22000c1e1900 */
[----:B------:R-:W-:Y:S02]  /*0510*/  @P2 LOP3.LUT R4, R4, R23, RZ, 0x3c, !PT ;  /* 0x0000001704042212 */ /* 0x000fe400078e3cff */
[----:B------:R-:W-:Y:S01]  /*0520*/  @P2 LOP3.LUT R2, R2, R25, RZ, 0x3c, !PT ;  /* 0x0000001902022212 */ /* 0x000fe200078e3cff */
[----:B------:R-:W4:Y:S04]  /*0530*/  @P3 LDG.E R23, desc[UR4][R10.64+0x48] ;  /* 0x000048040a173981 */ /* 0x000f28000c1e1900 */
[----:B------:R-:W4:Y:S01]  /*0540*/  @P4 LDG.E R25, desc[UR4][R10.64+0x54] ;  /* 0x000054040a194981 */ /* 0x000f22000c1e1900 */
[----:B--2---:R-:W-:-:S03]  /*0550*/  @P1 LOP3.LUT R5, R5, R18, RZ, 0x3c, !PT ;  /* 0x0000001205051212 */ /* 0x004fc600078e3cff */
[----:B------:R-:W2:Y:S01]  /*0560*/  @P3 LDG.E R18, desc[UR4][R10.64+0x44] ;  /* 0x000044040a123981 */ /* 0x000ea2000c1e1900 */
[----:B---3--:R-:W-:-:S03]  /*0570*/  @P2 LOP3.LUT R5, R5, R20, RZ, 0x3c, !PT ;  /* 0x0000001405052212 */ /* 0x008fc600078e3cff */
[----:B------:R-:W3:Y:S01]  /*0580*/  @P4 LDG.E R20, desc[UR4][R10.64+0x58] ;  /* 0x000058040a144981 */ /* 0x000ee2000c1e1900 */
[----:B----4-:R-:W-:-:S03]  /*0590*/  @P3 LOP3.LUT R3, R3, R22, RZ, 0x3c, !PT ;  /* 0x0000001603033212 */ /* 0x010fc600078e3cff */
[----:B------:R-:W4:Y:S01]  /*05a0*/  @P4 LDG.E R22, desc[UR4][R10.64+0x60] ;  /* 0x000060040a164981 */ /* 0x000f22000c1e1900 */
[----:B------:R-:W-:Y:S02]  /*05b0*/  LOP3.LUT P0, RZ, R24, 0x80, RZ, 0xc0, !PT ;  /* 0x0000008018ff7812 */ /* 0x000fe4000780c0ff */
[----:B------:R-:W-:Y:S02]  /*05c0*/  @P5 LOP3.LUT R15, R15, R26, RZ, 0x3c, !PT ;  /* 0x0000001a0f0f5212 */ /* 0x000fe400078e3cff */
[----:B------:R-:W4:Y:S01]  /*05d0*/  @P6 LDG.E R26, desc[UR4][R10.64+0x78] ;  /* 0x000078040a1a6981 */ /* 0x000f22000c1e1900 */
[----:B------:R-:W-:-:S03]  /*05e0*/  @P3 LOP3.LUT R4, R4, R21, RZ, 0x3c, !PT ;  /* 0x0000001504043212 */ /* 0x000fc600078e3cff */
[----:B------:R-:W4:Y:S01]  /*05f0*/  @P4 LDG.E R21, desc[UR4][R10.64+0x5c] ;  /* 0x00005c040a154981 */ /* 0x000f22000c1e1900 */
[----:B------:R-:W-:-:S03]  /*0600*/  @P3 LOP3.LUT R2, R2, R23, RZ, 0x3c, !PT ;  /* 0x0000001702023212 */ /* 0x000fc600078e3cff */
[----:B------:R-:W4:Y:S01]  /*0610*/  @P5 LDG.E R23, desc[UR4][R10.64+0x68] ;  /* 0x000068040a175981 */ /* 0x000f22000c1e1900 */
[----:B------:R-:W-:-:S03]  /*0620*/  @P4 LOP3.LUT R4, R4, R25, RZ, 0x3c, !PT ;  /* 0x0000001904044212 */ /* 0x000fc600078e3cff */
[----:B------:R-:W4:Y:S01]  /*0630*/  @P5 LDG.E R25, desc[UR4][R10.64+0x70] ;  /* 0x000070040a195981 */ /* 0x000f22000c1e1900 */
[----:B--2---:R-:W-:-:S03]  /*0640*/  @P3 LOP3.LUT R5, R5, R18, RZ, 0x3c, !PT ;  /* 0x0000001205053212 */ /* 0x004fc600078e3cff */
[----:B------:R-:W2:Y:S01]  /*0650*/  @P5 LDG.E R18, desc[UR4][R10.64+0x6c] ;  /* 0x00006c040a125981 */ /* 0x000ea2000c1e1900 */
[----:B---3--:R-:W-:-:S03]  /*0660*/  @P4 LOP3.LUT R5, R5, R20, RZ, 0x3c, !PT ;  /* 0x0000001405054212 */ /* 0x008fc600078e3cff */
[----:B------:R-:W3:Y:S01]  /*0670*/  @P5 LDG.E R20, desc[UR4][R10.64+0x74] ;  /* 0x000074040a145981 */ /* 0x000ee2000c1e1900 */
[----:B----4-:R-:W-:-:S03]  /*0680*/  @P4 LOP3.LUT R3, R3, R22, RZ, 0x3c, !PT ;  /* 0x0000001603034212 */ /* 0x010fc600078e3cff */
[----:B------:R-:W4:Y:S01]  /*0690*/  @P0 LDG.E R22, desc[UR4][R10.64+0x8c] ;  /* 0x00008c040a160981 */ /* 0x000f22000c1e1900 */
[----:B------:R-:W-:-:S03]  /*06a0*/  @P6 LOP3.LUT R15, R15, R26, RZ, 0x3c, !PT ;  /* 0x0000001a0f0f6212 */ /* 0x000fc600078e3cff */
        /* <DEDUP_REMOVED lines=13> */
[----:B------:R-:W-:Y:S02]  /*0780*/  @P6 LOP3.LUT R4, R4, R27, RZ, 0x3c, !PT ;  /* 0x0000001b04046212 */ /* 0x000fe400078e3cff */
[----:B------:R-:W-:Y:S02]  /*0790*/  @P6 LOP3.LUT R2, R2, R21, RZ, 0x3c, !PT ;  /* 0x0000001502026212 */ /* 0x000fe400078e3cff */
[----:B------:R-:W-:Y:S02]  /*07a0*/  @P0 LOP3.LUT R4, R4, R23, RZ, 0x3c, !PT ;  /* 0x0000001704040212 */ /* 0x000fe400078e3cff */
[----:B------:R-:W-:Y:S02]  /*07b0*/  @P0 LOP3.LUT R2, R2, R25, RZ, 0x3c, !PT ;  /* 0x0000001902020212 */ /* 0x000fe400078e3cff */
[----:B--2---:R-:W-:Y:S02]  /*07c0*/  @P6 LOP3.LUT R5, R5, R18, RZ, 0x3c, !PT ;  /* 0x0000001205056212 */ /* 0x004fe400078e3cff */
[----:B---3--:R-:W-:-:S02]  /*07d0*/  @P6 LOP3.LUT R3, R3, R20, RZ, 0x3c, !PT ;  /* 0x0000001403036212 */ /* 0x008fc400078e3cff */
[----:B----4-:R-:W-:Y:S02]  /*07e0*/  @P0 LOP3.LUT R5, R5, R22, RZ, 0x3c, !PT ;  /* 0x0000001605050212 */ /* 0x010fe400078e3cff */
[----:B------:R-:W-:Y:S02]  /*07f0*/  @P0 LOP3.LUT R3, R3, R26, RZ, 0x3c, !PT ;  /* 0x0000001a03030212 */ /* 0x000fe400078e3cff */
[----:B------:R-:W-:-:S13]  /*0800*/  R2P PR, R24.B1, 0x7f ;  /* 0x0000007f18007804 */ /* 0x000fda0000001000 */
[----:B------:R-:W2:Y:S04]  /*0810*/  @P0 LDG.E R18, desc[UR4][R10.64+0xa0] ;  /* 0x0000a0040a120981 */ /* 0x000ea8000c1e1900 */
[----:B------:R-:W3:Y:S04]  /*0820*/  @P1 LDG.E R22, desc[UR4][R10.64+0xb4] ;  /* 0x0000b4040a161981 */ /* 0x000ee8000c1e1900 */
[----:B------:R-:W4:Y:S04]  /*0830*/  @P2 LDG.E R26, desc[UR4][R10.64+0xc8] ;  /* 0x0000c8040a1a2981 */ /* 0x000f28000c1e1900 */
[----:B------:R-:W4:Y:S04]  /*0840*/  @P3 LDG.E R28, desc[UR4][R10.64+0xdc] ;  /* 0x0000dc040a1c3981 */ /* 0x000f28000c1e1900 */
[----:B------:R-:W4:Y:S04]  /*0850*/  @P0 LDG.E R23, desc[UR4][R10.64+0xa4] ;  /* 0x0000a4040a170981 */ /* 0x000f28000c1e1900 */
[----:B------:R-:W4:Y:S04]  /*0860*/  @P0 LDG.E R20, desc[UR4][R10.64+0xa8] ;  /* 0x0000a8040a140981 */ /* 0x000f28000c1e1900 */
[----:B------:R-:W4:Y:S04]  /*0870*/  @P4 LDG.E R25, desc[UR4][R10.64+0xf0] ;  /* 0x0000f0040a194981 */ /* 0x000f28000c1e1900 */
        /* <DEDUP_REMOVED lines=21> */
[----:B------:R-:W-:Y:S02]  /*09d0*/  LOP3.LUT P0, RZ, R24, 0x8000, RZ, 0xc0, !PT ;  /* 0x0000800018ff7812 */ /* 0x000fe4000780c0ff */
[----:B----4-:R-:W-:Y:S01]  /*09e0*/  @P5 LOP3.LUT R15, R15, R26, RZ, 0x3c, !PT ;  /* 0x0000001a0f0f5212 */ /* 0x010fe200078e3cff */
[----:B------:R-:W4:Y:S04]  /*09f0*/  @P3 LDG.E R24, desc[UR4][R10.64+0xe4] ;  /* 0x0000e4040a183981 */ /* 0x000f28000c1e1900 */
[----:B------:R-:W2:Y:S01]  /*0a00*/  @P6 LDG.E R26, desc[UR4][R10.64+0x118] ;  /* 0x000118040a1a6981 */ /* 0x000ea2000c1e1900 */
        /* <DEDUP_REMOVED lines=8> */
[----:B---3--:R-:W-:-:S03]  /*0a90*/  @P2 LOP3.LUT R3, R3, R22, RZ, 0x3c, !PT ;  /* 0x0000001603032212 */ /* 0x008fc600078e3cff */
[----:B------:R-:W3:Y:S01]  /*0aa0*/  @P4 LDG.E R22, desc[UR4][R10.64+0x100] ;  /* 0x000100040a164981 */ /* 0x000ee2000c1e1900 */
[----:B--2---:R-:W-:-:S03]  /*0ab0*/  @P6 LOP3.LUT R15, R15, R26, RZ, 0x3c, !PT ;  /* 0x0000001a0f0f6212 */ /* 0x004fc600078e3cff */
[----:B------:R-:W2:Y:S01]  /*0ac0*/  @P0 LDG.E R26, desc[UR4][R10.64+0x12c] ;  /* 0x00012c040a1a0981 */ /* 0x000ea2000c1e1900 */
[----:B----4-:R-:W-:-:S03]  /*0ad0*/  @P2 LOP3.LUT R2, R2, R23, RZ, 0x3c, !PT ;  /* 0x0000001702022212 */ /* 0x010fc600078e3cff */
[----:B------:R-:W4:Y:S01]  /*0ae0*/  @P4 LDG.E R23, desc[UR4][R10.64+0xfc] ;  /* 0x0000fc040a174981 */ /* 0x000f22000c1e1900 */
[----:B------:R-:W-:-:S03]  /*0af0*/  @P2 LOP3.LUT R5, R5, R20, RZ, 0x3c, !PT ;  /* 0x0000001405052212 */ /* 0x000fc600078e3cff */
[----:B------:R-:W4:Y:S01]  /*0b00*/  @P4 LDG.E R20, desc[UR4][R10.64+0xf8] ;  /* 0x0000f8040a144981 */ /* 0x000f22000c1e1900 */
[----:B------:R-:W-:Y:S02]  /*0b10*/  @P3 LOP3.LUT R2, R2, R27, RZ, 0x3c, !PT ;  /* 0x0000001b02023212 */ /* 0x000fe400078e3cff */
[----:B------:R-:W-:Y:S01]  /*0b20*/  @P3 LOP3.LUT R4, R4, R25, RZ, 0x3c, !PT ;  /* 0x0000001904043212 */ /* 0x000fe200078e3cff */
[----:B------:R-:W4:Y:S01]  /*0b30*/  @P5 LDG.E R27, desc[UR4][R10.64+0x110] ;  /* 0x000110040a1b5981 */ /* 0x000f22000c1e1900 */
[----:B------:R-:W-:-:S03]  /*0b40*/  @P3 LOP3.LUT R5, R5, R24, RZ, 0x3c, !PT ;  /* 0x0000001805053212 */ /* 0x000fc600078e3cff */
[----:B------:R-:W4:Y:S04]  /*0b50*/  @P5 LDG.E R25, desc[UR4][R10.64+0x108] ;  /* 0x000108040a195981 */ /* 0x000f28000c1e1900 */
        /* <DEDUP_REMOVED lines=19> */
[----:B------:R-:W-:-:S05]  /*0c90*/  VIADD R19, R19, 0x10 ;  /* 0x0000001013137836 */ /* 0x000fca0000000000 */
[----:B------:R-:W-:Y:S02]  /*0ca0*/  ISETP.NE.AND P1, PT, R19, 0x20, PT ;  /* 0x000000201300780c */ /* 0x000fe40003f25270 */
[----:B------:R-:W-:Y:S02]  /*0cb0*/  @P5 LOP3.LUT R3, R3, R18, RZ, 0x3c, !PT ;  /* 0x0000001203035212 */ /* 0x000fe400078e3cff */
[----:B------:R-:W-:Y:S02]  /*0cc0*/  @P6 LOP3.LUT R4, R4, R21, RZ, 0x3c, !PT ;  /* 0x0000001504046212 */ /* 0x000fe400078e3cff */
[----:B---3--:R-:W-:-:S04]  /*0cd0*/  @P6 LOP3.LUT R3, R3, R22, RZ, 0x3c, !PT ;  /* 0x0000001603036212 */ /* 0x008fc800078e3cff */
[----:B--2---:R-:W-:Y:S02]  /*0ce0*/  @P0 LOP3.LUT R3, R3, R26, RZ, 0x3c, !PT ;  /* 0x0000001a03030212 */ /* 0x004fe400078e3cff */
[----:B----4-:R-:W-:Y:S02]  /*0cf0*/  @P6 LOP3.LUT R2, R2, R23, RZ, 0x3c, !PT ;  /* 0x0000001702026212 */ /* 0x010fe400078e3cff */
[----:B------:R-:W-:Y:S02]  /*0d00*/  @P6 LOP3.LUT R5, R5, R20, RZ, 0x3c, !PT ;  /* 0x0000001405056212 */ /* 0x000fe400078e3cff */
[----:B------:R-:W-:Y:S02]  /*0d10*/  @P0 LOP3.LUT R2, R2, R27, RZ, 0x3c, !PT ;  /* 0x0000001b02020212 */ /* 0x000fe400078e3cff */
[----:B------:R-:W-:Y:S02]  /*0d20*/  @P0 LOP3.LUT R4, R4, R25, RZ, 0x3c, !PT ;  /* 0x0000001904040212 */ /* 0x000fe400078e3cff */
[----:B------:R-:W-:Y:S01]  /*0d30*/  @P0 LOP3.LUT R5, R5, R24, RZ, 0x3c, !PT ;  /* 0x0000001805050212 */ /* 0x000fe200078e3cff */
[----:B------:R-:W-:Y:S06]  /*0d40*/  @P1 BRA `(.L_x_145) ;  /* 0xfffffff400481947 */ /* 0x000fec000383ffff */
[----:B------:R-:W-:-:S05]  /*0d50*/  VIADD R17, R17, 0x1 ;  /* 0x0000000111117836 */ /* 0x000fca0000000000 */
[----:B------:R-:W-:-:S13]  /*0d60*/  ISETP.NE.AND P0, PT, R17, 0x5, PT ;  /* 0x000000051100780c */ /* 0x000fda0003f05270 */
[----:B------:R-:W-:Y:S05]  /*0d70*/  @P0 BRA `(.L_x_146) ;  /* 0xfffffff400300947 */ /* 0x000fea000383ffff */
[----:B------:R1:W-:Y:S01]  /*0d80*/  STG.E.64 desc[UR4][R6.64+0x8], R4 ;  /* 0x0000080406007986 */ /* 0x0003e2000c101b04 */
[----:B------:R-:W-:Y:S01]  /*0d90*/  VIADD R14, R14, 0x1 ;  /* 0x000000010e0e7836 */ /* 0x000fe20000000000 */
[----:B------:R-:W-:Y:S02]  /*0da0*/  LOP3.LUT R11, R0, 0x3, RZ, 0xc0, !PT ;  /* 0x00000003000b7812 */ /* 0x000fe400078ec0ff */
[----:B------:R1:W-:Y:S02]  /*0db0*/  STG.E.64 desc[UR4][R6.64+0x10], R2 ;  /* 0x0000100206007986 */ /* 0x0003e4000c101b04 */
[----:B------:R-:W-:Y:S02]  /*0dc0*/  ISETP.GE.U32.AND P0, PT, R14, R11, PT ;  /* 0x0000000b0e00720c */ /* 0x000fe40003f06070 */
[----:B------:R1:W-:Y:S11]  /*0dd0*/  STG.E desc[UR4][R6.64+0x4], R15 ;  /* 0x0000040f06007986 */ /* 0x0003f6000c101904 */
[----:B------:R-:W-:Y:S05]  /*0de0*/  @!P0 BRA `(.L_x_147) ;  /* 0xfffffff400048947 */ /* 0x000fea000383ffff */
.L_x_144:
[----:B------:R-:W-:Y:S05]  /*0df0*/  BSYNC.RECONVERGENT B1 ;  /* 0x0000000000017941 */ /* 0x000fea0003800200 */
.L_x_143:
[----:B------:R-:W-:Y:S01]  /*0e00*/  ISETP.GT.U32.AND P0, PT, R0, 0x3, PT ;  /* 0x000000030000780c */ /* 0x000fe20003f04070 */
[----:B------:R-:W-:Y:S01]  /*0e10*/  VIADD R12, R12, 0x1 ;  /* 0x000000010c0c7836 */ /* 0x000fe20000000000 */
[--C-:B------:R-:W-:Y:S02]  /*0e20*/  SHF.R.U64 R0, R0, 0x2, R13.reuse ;  /* 0x0000000200007819 */ /* 0x100fe4000000120d */
[----:B------:R-:W-:Y:S02]  /*0e30*/  ISETP.GT.U32.AND.EX P0, PT, R13, RZ, PT, P0 ;  /* 0x000000ff0d00720c */ /* 0x000fe40003f04100 */
[----:B------:R-:W-:-:S11]  /*0e40*/  SHF.R.U32.HI R13, RZ, 0x2, R13 ;  /* 0x00000002ff0d7819 */ /* 0x000fd6000001160d */
[----:B------:R-:W-:Y:S05]  /*0e50*/  @P0 BRA `(.L_x_148) ;  /* 0xfffffff000c80947 */ /* 0x000fea000383ffff */
.L_x_142:
[----:B------:R-:W-:Y:S05]  /*0e60*/  BSYNC.RECONVERGENT B0 ;  /* 0x0000000000007941 */ /* 0x000fea0003800200 */
.L_x_141:
[----:B------:R-:W-:Y:S04]  /*0e70*/  STG.E.64 desc[UR4][R6.64+0x18], RZ ;  /* 0x000018ff06007986 */ /* 0x000fe8000c101b04 */
[----:B------:R-:W-:Y:S04]  /*0e80*/  STG.E desc[UR4][R6.64+0x20], RZ ;  /* 0x000020ff06007986 */ /* 0x000fe8000c101904 */
[----:B------:R-:W-:Y:S01]  /*0e90*/  STG.E.64 desc[UR4][R6.64+0x28], RZ ;  /* 0x000028ff06007986 */ /* 0x000fe2000c101b04 */
[----:B------:R-:W-:Y:S05]  /*0ea0*/  EXIT ;  /* 0x000000000000794d */ /* 0x000fea0003800000 */
.L_x_149:
        /* <DEDUP_REMOVED lines=13> */
.L_x_152:


//--------------------- .nv.global.init           --------------------------
	.section	.nv.global.init,"aw",@progbits
	.align	4
.nv.global.init:
	.type		mrg32k3aM1SubSeq,@object
	.size		mrg32k3aM1SubSeq,(mrg32k3aM2SubSeq - mrg32k3aM1SubSeq)
mrg32k3aM1SubSeq:
        /*0000*/ 	.byte	0x0b, 0xcc, 0xee, 0x04, 0x73, 0x29, 0x8b, 0x6f, 0xf6, 0x53, 0x03, 0xf6, 0x23, 0xf6, 0xea, 0xda
        /* <DEDUP_REMOVED lines=125> */
	.type		mrg32k3aM2SubSeq,@object
	.size		mrg32k3aM2SubSeq,(mrg32k3aM1 - mrg32k3aM2SubSeq)
mrg32k3aM2SubSeq:
        /* <DEDUP_REMOVED lines=126> */
	.type		mrg32k3aM1,@object
	.size		mrg32k3aM1,(mrg32k3aM1Seq - mrg32k3aM1)
mrg32k3aM1:
        /* <DEDUP_REMOVED lines=144> */
	.type		mrg32k3aM1Seq,@object
	.size		mrg32k3aM1Seq,(mrg32k3aM2 - mrg32k3aM1Seq)
mrg32k3aM1Seq:
        /* <DEDUP_REMOVED lines=144> */
	.type		mrg32k3aM2,@object
	.size		mrg32k3aM2,(mrg32k3aM2Seq - mrg32k3aM2)
mrg32k3aM2:
        /* <DEDUP_REMOVED lines=144> */
	.type		mrg32k3aM2Seq,@object
	.size		mrg32k3aM2Seq,(precalc_xorwow_matrix - mrg32k3aM2Seq)
mrg32k3aM2Seq:
        /* <DEDUP_REMOVED lines=144> */
	.type		precalc_xorwow_matrix,@object
	.size		precalc_xorwow_matrix,(precalc_xorwow_offset_matrix - precalc_xorwow_matrix)
precalc_xorwow_matrix:
        /* <DEDUP_REMOVED lines=6400> */
	.type		precalc_xorwow_offset_matrix,@object
	.size		precalc_xorwow_offset_matrix,($str - precalc_xorwow_offset_matrix)
precalc_xorwow_offset_matrix:
        /* <DEDUP_REMOVED lines=6400> */
	.type		$str,@object
	.size		$str,($str$2 - $str)
$str:
        /*353c0*/ 	.byte	0x20, 0x00
	.type		$str$2,@object
	.size		$str$2,($str$1 - $str$2)
$str$2:
        /*353c2*/ 	.byte	0x0a, 0x00
	.type		$str$1,@object
	.size		$str$1,($str$4 - $str$1)
$str$1:
        /*353c4*/ 	.byte	0xe2, 0x96, 0x88, 0x00
	.type		$str$4,@object
	.size		$str$4,($str$3 - $str$4)
$str$4:
        /*353c8*/ 	.byte	0x20, 0x74, 0x69, 0x6d, 0x65, 0x20, 0x25, 0x69, 0x20, 0x0a, 0x00
	.type		$str$3,@object
	.size		$str$3,(.L_12 - $str$3)
$str$3:
        /*353d3*/ 	.byte	0x70, 0x3a, 0x20, 0x25, 0x66, 0x2c, 0x20, 0x75, 0x6e, 0x69, 0x74, 0x72, 0x61, 0x6e, 0x64, 0x3a
        /*353e3*/ 	.byte	0x20, 0x25, 0x66, 0x20, 0x0a, 0x00
.L_12:


//--------------------- .nv.shared.reserved.0     --------------------------
	.section	.nv.shared.reserved.0,"aw",@nobits
	.weak		__nv_reservedSMEM_offset_0_alias
	.size		__nv_reservedSMEM_offset_0_alias, 0, 64
	.other		__nv_reservedSMEM_offset_0_alias,@"STO_CUDA_RESERVED_SHARED STV_DEFAULT"
__nv_reservedSMEM_offset_0_alias:
	.zero		0
	.zero		64


//--------------------- .nv.constant0._Z24dev_measure_cycle_kernel12measure_planPcP17curandStateXORWOWP6avg_trPff --------------------------
	.section	.nv.constant0._Z24dev_measure_cycle_kernel12measure_planPcP17curandStateXORWOWP6avg_trPff,"a",@progbits
	.sectionflags	@""
	.align	4
.nv.constant0._Z24dev_measure_cycle_kernel12measure_planPcP17curandStateXORWOWP6avg_trPff:
	.zero		948


//--------------------- .nv.constant0._Z7initRNGP17curandStateXORWOWj --------------------------
	.section	.nv.constant0._Z7initRNGP17curandStateXORWOWj,"a",@progbits
	.sectionflags	@""
	.align	4
.nv.constant0._Z7initRNGP17curandStateXORWOWj:
	.zero		908


//--------------------- SYMBOLS --------------------------

	.type		.nv.reservedSmem.offset0,@object
	.size		.nv.reservedSmem.offset0,0x4
	.type		vprintf,@function
